def attn_fwd(
    Q,
    K,
    V,
    Out,
    Lse,
    sm_scale,
    stride_qz,
    stride_qh,
    stride_qm,
    stride_qk,
    stride_kz,
    stride_kh,
    stride_kn,
    stride_kk,
    stride_vz,
    stride_vh,
    stride_vn,
    stride_vk,
    stride_oz,
    stride_oh,
    stride_om,
    stride_ok,
    seqlen_q,
    seqlen_k,
    BLOCK_M: tl.constexpr,
    BLOCK_N: tl.constexpr,
    HEAD_DIM: tl.constexpr,
    CAUSAL: tl.constexpr,
):
    start_m = tl.program_id(0)
    off_hz = tl.program_id(1)
    q_off = off_hz * stride_qh
    k_off = off_hz * stride_kh
    v_off = off_hz * stride_vh
    offs_m = start_m * BLOCK_M + tl.arange(0, BLOCK_M)
    offs_d = tl.arange(0, HEAD_DIM)
    offs_n = tl.arange(0, BLOCK_N)
    q_ptrs = Q + q_off + offs_m[:, None] * stride_qm + offs_d[None, :] * stride_qk
    k_ptrs = K + k_off + offs_d[:, None] * stride_kk + offs_n[None, :] * stride_kn
    v_ptrs = V + v_off + offs_n[:, None] * stride_vn + offs_d[None, :] * stride_vk
    m_i = tl.full([BLOCK_M], float("-inf"), dtype=tl.float32)
    l_i = tl.zeros([BLOCK_M], dtype=tl.float32) + 1.0
    acc = tl.zeros([BLOCK_M, HEAD_DIM], dtype=tl.float32)
    q = tl.load(q_ptrs)
    acc, l_i, m_i = _attn_fwd_inner(
        acc,
        l_i,
        m_i,
        q,
        k_ptrs,
        v_ptrs,
        sm_scale,
        stride_kn,
        stride_vn,
        start_m,
        seqlen_k,
        BLOCK_M,
        BLOCK_N,
        HEAD_DIM,
        CAUSAL,
    )
    acc = acc / l_i[:, None]
    lse = m_i + tl.math.log2(l_i) / 1.4426950408889634
    o_ptrs = (
        Out
        + off_hz * stride_oh
        + offs_m[:, None] * stride_om
        + offs_d[None, :] * stride_ok
    )
    tl.store(o_ptrs, acc.to(Out.dtype.element_ty))
    tl.store(Lse + off_hz * seqlen_q + offs_m, lse)

# config = {"BLOCK_M": 32, "BLOCK_N": 128, "HEAD_DIM": 256, "arch": "sm_80", "causal": true, "dtype": "fp16", "num_stages": 2, "num_warps": 8}
# arch = sm_80


// ===== COMPILED SASS (sm_80) =====

	.target	sm_80

	.elftype	@"ET_EXEC"


//--------------------- .note.nv.tkinfo           --------------------------
	.section	.note.nv.tkinfo,"",@"SHT_NOTE"
	.sectionflags	@"SHF_NOTE_NV_TKINFO"
	.tkinfo
        /*0018*/ 	.word	0x00000002
        /*0030*/ 	.string	""
        /*0030*/ 	.string	"ptxas"
        /*0030*/ 	.string	"Cuda compilation tools, release 13.0, V13.0.88"
        /*0030*/ 	.string	"Build cuda_13.0.r13.0/compiler.36424714_0"
        /*0030*/ 	.string	"-v  -suppress-debug-info  -lineinfo  -arch sm_80 "



//--------------------- .note.nv.cuinfo           --------------------------
	.section	.note.nv.cuinfo,"",@"SHT_NOTE"
	.sectionflags	@"SHF_NOTE_NV_CUINFO"
        /*0018*/ 	.short	0x0002
        /*001a*/ 	.short	0x0050
        /*001c*/ 	.short	0x0082
	.zero		2


//--------------------- .nv.info                  --------------------------
	.section	.nv.info,"",@"SHT_CUDA_INFO"
	.align	4


	//----- nvinfo : EIATTR_REGCOUNT
	.align		4
        /*0000*/ 	.byte	0x04, 0x2f
        /*0002*/ 	.short	(.L_2 - .L_1)
	.align		4
.L_1:
        /*0004*/ 	.word	index@(attn_fwd)
        /*0008*/ 	.word	0x000000ff


	//----- nvinfo : EIATTR_FRAME_SIZE
	.align		4
.L_2:
        /*000c*/ 	.byte	0x04, 0x11
        /*000e*/ 	.short	(.L_4 - .L_3)
	.align		4
.L_3:
        /*0010*/ 	.word	index@(attn_fwd)
        /*0014*/ 	.word	0x00000760


	//----- nvinfo : EIATTR_MIN_STACK_SIZE
	.align		4
.L_4:
        /*0018*/ 	.byte	0x04, 0x12
        /*001a*/ 	.short	(.L_6 - .L_5)
	.align		4
.L_5:
        /*001c*/ 	.word	index@(attn_fwd)
        /*0020*/ 	.word	0x00000760
.L_6:


//--------------------- .nv.info.attn_fwd         --------------------------
	.section	.nv.info.attn_fwd,"",@"SHT_CUDA_INFO"
	.sectionflags	@""
	.align	4


	//----- nvinfo : EIATTR_CUDA_API_VERSION
	.align		4
        /*0000*/ 	.byte	0x04, 0x37
        /*0002*/ 	.short	(.L_8 - .L_7)
.L_7:
        /*0004*/ 	.word	0x00000082


	//----- nvinfo : EIATTR_SW2861232_WAR
	.align		4
.L_8:
        /*0008*/ 	.byte	0x01, 0x35
	.zero		2


	//----- nvinfo : EIATTR_PARAM_CBANK
	.align		4
        /*000c*/ 	.byte	0x04, 0x0a
        /*000e*/ 	.short	(.L_10 - .L_9)
	.align		4
.L_9:
        /*0010*/ 	.word	index@(.nv.constant0.attn_fwd)
        /*0014*/ 	.short	0x0160
        /*0016*/ 	.short	0x0088


	//----- nvinfo : EIATTR_CBANK_PARAM_SIZE
	.align		4
.L_10:
        /*0018*/ 	.byte	0x03, 0x19
        /*001a*/ 	.short	0x0088


	//----- nvinfo : EIATTR_KPARAM_INFO
	.align		4
        /*001c*/ 	.byte	0x04, 0x17
        /*001e*/ 	.short	(.L_12 - .L_11)
.L_11:
        /*0020*/ 	.word	0x00000000
        /*0024*/ 	.short	0x0019
        /*0026*/ 	.short	0x0080
        /*0028*/ 	.byte	0x00, 0xf4, 0x21, 0x00


	//----- nvinfo : EIATTR_KPARAM_INFO
	.align		4
.L_12:
        /*002c*/ 	.byte	0x04, 0x17
        /*002e*/ 	.short	(.L_14 - .L_13)
.L_13:
        /*0030*/ 	.word	0x00000000
        /*0034*/ 	.short	0x0018
        /*0036*/ 	.short	0x0078
        /*0038*/ 	.byte	0x00, 0xf4, 0x21, 0x00


	//----- nvinfo : EIATTR_KPARAM_INFO
	.align		4
.L_14:
        /*003c*/ 	.byte	0x04, 0x17
        /*003e*/ 	.short	(.L_16 - .L_15)
.L_15:
        /*0040*/ 	.word	0x00000000
        /*0044*/ 	.short	0x0017
        /*0046*/ 	.short	0x0070
        /*0048*/ 	.byte	0x00, 0xf0, 0x11, 0x00


	//----- nvinfo : EIATTR_KPARAM_INFO
	.align		4
.L_16:
        /*004c*/ 	.byte	0x04, 0x17
        /*004e*/ 	.short	(.L_18 - .L_17)
.L_17:
        /*0050*/ 	.word	0x00000000
        /*0054*/ 	.short	0x0016
        /*0056*/ 	.short	0x006c
        /*0058*/ 	.byte	0x00, 0xf0, 0x11, 0x00


	//----- nvinfo : EIATTR_KPARAM_INFO
	.align		4
.L_18:
        /*005c*/ 	.byte	0x04, 0x17
        /*005e*/ 	.short	(.L_20 - .L_19)
.L_19:
        /*0060*/ 	.word	0x00000000
        /*0064*/ 	.short	0x0015
        /*0066*/ 	.short	0x0068
        /*0068*/ 	.byte	0x00, 0xf0, 0x11, 0x00


	//----- nvinfo : EIATTR_KPARAM_INFO
	.align		4
.L_20:
        /*006c*/ 	.byte	0x04, 0x17
        /*006e*/ 	.short	(.L_22 - .L_21)
.L_21:
        /*0070*/ 	.word	0x00000000
        /*0074*/ 	.short	0x0014
        /*0076*/ 	.short	0x0064
        /*0078*/ 	.byte	0x00, 0xf0, 0x11, 0x00


	//----- nvinfo : EIATTR_KPARAM_INFO
	.align		4
.L_22:
        /*007c*/ 	.byte	0x04, 0x17
        /*007e*/ 	.short	(.L_24 - .L_23)
.L_23:
        /*0080*/ 	.word	0x00000000
        /*0084*/ 	.short	0x0013
        /*0086*/ 	.short	0x0060
        /*0088*/ 	.byte	0x00, 0xf0, 0x11, 0x00


	//----- nvinfo : EIATTR_KPARAM_INFO
	.align		4
.L_24:
        /*008c*/ 	.byte	0x04, 0x17
        /*008e*/ 	.short	(.L_26 - .L_25)
.L_25:
        /*0090*/ 	.word	0x00000000
        /*0094*/ 	.short	0x0012
        /*0096*/ 	.short	0x005c
        /*0098*/ 	.byte	0x00, 0xf0, 0x11, 0x00


	//----- nvinfo : EIATTR_KPARAM_INFO
	.align		4
.L_26:
        /*009c*/ 	.byte	0x04, 0x17
        /*009e*/ 	.short	(.L_28 - .L_27)
.L_27:
        /*00a0*/ 	.word	0x00000000
        /*00a4*/ 	.short	0x0011
        /*00a6*/ 	.short	0x0058
        /*00a8*/ 	.byte	0x00, 0xf0, 0x11, 0x00


	//----- nvinfo : EIATTR_KPARAM_INFO
	.align		4
.L_28:
        /*00ac*/ 	.byte	0x04, 0x17
        /*00ae*/ 	.short	(.L_30 - .L_29)
.L_29:
        /*00b0*/ 	.word	0x00000000
        /*00b4*/ 	.short	0x0010
        /*00b6*/ 	.short	0x0054
        /*00b8*/ 	.byte	0x00, 0xf0, 0x11, 0x00


	//----- nvinfo : EIATTR_KPARAM_INFO
	.align		4
.L_30:
        /*00bc*/ 	.byte	0x04, 0x17
        /*00be*/ 	.short	(.L_32 - .L_31)
.L_31:
        /*00c0*/ 	.word	0x00000000
        /*00c4*/ 	.short	0x000f
        /*00c6*/ 	.short	0x0050
        /*00c8*/ 	.byte	0x00, 0xf0, 0x11, 0x00


	//----- nvinfo : EIATTR_KPARAM_INFO
	.align		4
.L_32:
        /*00cc*/ 	.byte	0x04, 0x17
        /*00ce*/ 	.short	(.L_34 - .L_33)
.L_33:
        /*00d0*/ 	.word	0x00000000
        /*00d4*/ 	.short	0x000e
        /*00d6*/ 	.short	0x004c
        /*00d8*/ 	.byte	0x00, 0xf0, 0x11, 0x00


	//----- nvinfo : EIATTR_KPARAM_INFO
	.align		4
.L_34:
        /*00dc*/ 	.byte	0x04, 0x17
        /*00de*/ 	.short	(.L_36 - .L_35)
.L_35:
        /*00e0*/ 	.word	0x00000000
        /*00e4*/ 	.short	0x000d
        /*00e6*/ 	.short	0x0048
        /*00e8*/ 	.byte	0x00, 0xf0, 0x11, 0x00


	//----- nvinfo : EIATTR_KPARAM_INFO
	.align		4
.L_36:
        /*00ec*/ 	.byte	0x04, 0x17
        /*00ee*/ 	.short	(.L_38 - .L_37)
.L_37:
        /*00f0*/ 	.word	0x00000000
        /*00f4*/ 	.short	0x000c
        /*00f6*/ 	.short	0x0044
        /*00f8*/ 	.byte	0x00, 0xf0, 0x11, 0x00


	//----- nvinfo : EIATTR_KPARAM_INFO
	.align		4
.L_38:
        /*00fc*/ 	.byte	0x04, 0x17
        /*00fe*/ 	.short	(.L_40 - .L_39)
.L_39:
        /*0100*/ 	.word	0x00000000
        /*0104*/ 	.short	0x000b
        /*0106*/ 	.short	0x0040
        /*0108*/ 	.byte	0x00, 0xf0, 0x11, 0x00


	//----- nvinfo : EIATTR_KPARAM_INFO
	.align		4
.L_40:
        /*010c*/ 	.byte	0x04, 0x17
        /*010e*/ 	.short	(.L_42 - .L_41)
.L_41:
        /*0110*/ 	.word	0x00000000
        /*0114*/ 	.short	0x000a
        /*0116*/ 	.short	0x003c
        /*0118*/ 	.byte	0x00, 0xf0, 0x11, 0x00


	//----- nvinfo : EIATTR_KPARAM_INFO
	.align		4
.L_42:
        /*011c*/ 	.byte	0x04, 0x17
        /*011e*/ 	.short	(.L_44 - .L_43)
.L_43:
        /*0120*/ 	.word	0x00000000
        /*0124*/ 	.short	0x0009
        /*0126*/ 	.short	0x0038
        /*0128*/ 	.byte	0x00, 0xf0, 0x11, 0x00


	//----- nvinfo : EIATTR_KPARAM_INFO
	.align		4
.L_44:
        /*012c*/ 	.byte	0x04, 0x17
        /*012e*/ 	.short	(.L_46 - .L_45)
.L_45:
        /*0130*/ 	.word	0x00000000
        /*0134*/ 	.short	0x0008
        /*0136*/ 	.short	0x0034
        /*0138*/ 	.byte	0x00, 0xf0, 0x11, 0x00


	//----- nvinfo : EIATTR_KPARAM_INFO
	.align		4
.L_46:
        /*013c*/ 	.byte	0x04, 0x17
        /*013e*/ 	.short	(.L_48 - .L_47)
.L_47:
        /*0140*/ 	.word	0x00000000
        /*0144*/ 	.short	0x0007
        /*0146*/ 	.short	0x0030
        /*0148*/ 	.byte	0x00, 0xf0, 0x11, 0x00


	//----- nvinfo : EIATTR_KPARAM_INFO
	.align		4
.L_48:
        /*014c*/ 	.byte	0x04, 0x17
        /*014e*/ 	.short	(.L_50 - .L_49)
.L_49:
        /*0150*/ 	.word	0x00000000
        /*0154*/ 	.short	0x0006
        /*0156*/ 	.short	0x002c
        /*0158*/ 	.byte	0x00, 0xf0, 0x11, 0x00


	//----- nvinfo : EIATTR_KPARAM_INFO
	.align		4
.L_50:
        /*015c*/ 	.byte	0x04, 0x17
        /*015e*/ 	.short	(.L_52 - .L_51)
.L_51:
        /*0160*/ 	.word	0x00000000
        /*0164*/ 	.short	0x0005
        /*0166*/ 	.short	0x0028
        /*0168*/ 	.byte	0x00, 0xf0, 0x11, 0x00


	//----- nvinfo : EIATTR_KPARAM_INFO
	.align		4
.L_52:
        /*016c*/ 	.byte	0x04, 0x17
        /*016e*/ 	.short	(.L_54 - .L_53)
.L_53:
        /*0170*/ 	.word	0x00000000
        /*0174*/ 	.short	0x0004
        /*0176*/ 	.short	0x0020
        /*0178*/ 	.byte	0x00, 0xf4, 0x21, 0x00


	//----- nvinfo : EIATTR_KPARAM_INFO
	.align		4
.L_54:
        /*017c*/ 	.byte	0x04, 0x17
        /*017e*/ 	.short	(.L_56 - .L_55)
.L_55:
        /*0180*/ 	.word	0x00000000
        /*0184*/ 	.short	0x0003
        /*0186*/ 	.short	0x0018
        /*0188*/ 	.byte	0x00, 0xf4, 0x21, 0x00


	//----- nvinfo : EIATTR_KPARAM_INFO
	.align		4
.L_56:
        /*018c*/ 	.byte	0x04, 0x17
        /*018e*/ 	.short	(.L_58 - .L_57)
.L_57:
        /*0190*/ 	.word	0x00000000
        /*0194*/ 	.short	0x0002
        /*0196*/ 	.short	0x0010
        /*0198*/ 	.byte	0x00, 0xf4, 0x21, 0x00


	//----- nvinfo : EIATTR_KPARAM_INFO
	.align		4
.L_58:
        /*019c*/ 	.byte	0x04, 0x17
        /*019e*/ 	.short	(.L_60 - .L_59)
.L_59:
        /*01a0*/ 	.word	0x00000000
        /*01a4*/ 	.short	0x0001
        /*01a6*/ 	.short	0x0008
        /*01a8*/ 	.byte	0x00, 0xf4, 0x21, 0x00


	//----- nvinfo : EIATTR_KPARAM_INFO
	.align		4
.L_60:
        /*01ac*/ 	.byte	0x04, 0x17
        /*01ae*/ 	.short	(.L_62 - .L_61)
.L_61:
        /*01b0*/ 	.word	0x00000000
        /*01b4*/ 	.short	0x0000
        /*01b6*/ 	.short	0x0000
        /*01b8*/ 	.byte	0x00, 0xf4, 0x21, 0x00


	//----- nvinfo : EIATTR_MAXREG_COUNT
	.align		4
.L_62:
        /*01bc*/ 	.byte	0x03, 0x1b
        /*01be*/ 	.short	0x00ff


	//----- nvinfo : EIATTR_NUM_BARRIERS
	.align		4
        /*01c0*/ 	.byte	0x02, 0x4c
        /*01c2*/ 	.byte	0x01
	.zero		1


	//----- nvinfo : EIATTR_ANNOTATIONS
	.align		4
        /*01c4*/ 	.byte	0x04, 0x55
        /*01c6*/ 	.short	(.L_64 - .L_63)


	//   ....[0]....
.L_63:
        /*01c8*/ 	.word	0x00000001
        /*01cc*/ 	.byte	0x50, 0x11, 0x00, 0x00, 0x01, 0x00, 0x00, 0x00, 0x90, 0x11, 0x00, 0x00, 0x01, 0x00, 0x00, 0x00
        /* <DEDUP_REMOVED lines=234> */
        /*107c*/ 	.byte	0xb0, 0xa2, 0x00, 0x00, 0x01, 0x00, 0x00, 0x00, 0xe0, 0xa2, 0x00, 0x00


	//----- nvinfo : EIATTR_MERCURY_ISA_VERSION
	.align		4
.L_64:
        /*1088*/ 	.byte	0x03, 0x5f
        /*108a*/ 	.short	0x0000


	//----- nvinfo : EIATTR_COOP_GROUP_MASK_REGIDS
	.align		4
        /*108c*/ 	.byte	0x04, 0x29
        /*108e*/ 	.short	(.L_66 - .L_65)


	//   ....[0]....
.L_65:
        /*1090*/ 	.word	0xffffffff


	//   ....[1]....
        /*1094*/ 	.word	0xffffffff


	//   ....[2]....
        /*1098*/ 	.word	0xffffffff


	//   ....[3]....
        /*109c*/ 	.word	0xffffffff


	//   ....[4]....
        /*10a0*/ 	.word	0xffffffff


	//   ....[5]....
        /*10a4*/ 	.word	0xffffffff


	//   ....[6]....
        /*10a8*/ 	.word	0xffffffff


	//   ....[7]....
        /*10ac*/ 	.word	0xffffffff


	//   ....[8]....
        /*10b0*/ 	.word	0xffffffff


	//   ....[9]....
        /*10b4*/ 	.word	0xffffffff


	//   ....[10]....
        /*10b8*/ 	.word	0xffffffff


	//   ....[11]....
        /*10bc*/ 	.word	0xffffffff


	//   ....[12]....
        /*10c0*/ 	.word	0xffffffff


	//   ....[13]....
        /*10c4*/ 	.word	0xffffffff


	//   ....[14]....
        /*10c8*/ 	.word	0xffffffff


	//   ....[15]....
        /*10cc*/ 	.word	0xffffffff


	//   ....[16]....
        /*10d0*/ 	.word	0xffffffff


	//   ....[17]....
        /*10d4*/ 	.word	0xffffffff


	//   ....[18]....
        /*10d8*/ 	.word	0xffffffff


	//   ....[19]....
        /*10dc*/ 	.word	0xffffffff


	//   ....[20]....
        /*10e0*/ 	.word	0xffffffff


	//   ....[21]....
        /*10e4*/ 	.word	0xffffffff


	//----- nvinfo : EIATTR_COOP_GROUP_INSTR_OFFSETS
	.align		4
.L_66:
        /*10e8*/ 	.byte	0x04, 0x28
        /*10ea*/ 	.short	(.L_68 - .L_67)


	//   ....[0]....
.L_67:
        /*10ec*/ 	.word	0x00008180


	//   ....[1]....
        /*10f0*/ 	.word	0x00008190


	//   ....[2]....
        /*10f4*/ 	.word	0x000081a0


	//   ....[3]....
        /*10f8*/ 	.word	0x000081b0


	//   ....[4]....
        /*10fc*/ 	.word	0x00008200


	//   ....[5]....
        /*1100*/ 	.word	0x00008210


	//   ....[6]....
        /*1104*/ 	.word	0x00008220


	//   ....[7]....
        /*1108*/ 	.word	0x00008230


	//   ....[8]....
        /*110c*/ 	.word	0x00008390


	//   ....[9]....
        /*1110*/ 	.word	0x000083b0


	//   ....[10]....
        /*1114*/ 	.word	0x000083d0


	//   ....[11]....
        /*1118*/ 	.word	0x000087c0


	//   ....[12]....
        /*111c*/ 	.word	0x000087f0


	//   ....[13]....
        /*1120*/ 	.word	0x000088d0


	//   ....[14]....
        /*1124*/ 	.word	0x00008920


	//   ....[15]....
        /*1128*/ 	.word	0x00008950


	//   ....[16]....
        /*112c*/ 	.word	0x00008960


	//   ....[17]....
        /*1130*/ 	.word	0x000089b0


	//   ....[18]....
        /*1134*/ 	.word	0x000089e0


	//   ....[19]....
        /*1138*/ 	.word	0x00008bc0


	//   ....[20]....
        /*113c*/ 	.word	0x00008c40


	//   ....[21]....
        /*1140*/ 	.word	0x00008cc0


	//----- nvinfo : EIATTR_EXIT_INSTR_OFFSETS
	.align		4
.L_68:
        /*1144*/ 	.byte	0x04, 0x1c
        /*1146*/ 	.short	(.L_70 - .L_69)


	//   ....[0]....
.L_69:
        /*1148*/ 	.word	0x0000d310


	//   ....[1]....
        /*114c*/ 	.word	0x0000d3b0


	//----- nvinfo : EIATTR_REQNTID
	.align		4
.L_70:
        /*1150*/ 	.byte	0x04, 0x10
        /*1152*/ 	.short	(.L_72 - .L_71)
.L_71:
        /*1154*/ 	.word	0x00000100
        /*1158*/ 	.word	0x00000001
        /*115c*/ 	.word	0x00000001


	//----- nvinfo : EIATTR_CRS_STACK_SIZE
	.align		4
.L_72:
        /*1160*/ 	.byte	0x04, 0x1e
        /*1162*/ 	.short	(.L_74 - .L_73)
.L_73:
        /*1164*/ 	.word	0x00000000
.L_74:


//--------------------- .nv.callgraph             --------------------------
	.section	.nv.callgraph,"",@"SHT_CUDA_CALLGRAPH"
	.align	4
	.sectionentsize	8
	.align		4
        /*0000*/ 	.word	0x00000000
	.align		4
        /*0004*/ 	.word	0xffffffff
	.align		4
        /*0008*/ 	.word	0x00000000
	.align		4
        /*000c*/ 	.word	0xfffffffe
	.align		4
        /*0010*/ 	.word	0x00000000
	.align		4
        /*0014*/ 	.word	0xfffffffd
	.align		4
        /*0018*/ 	.word	0x00000000
	.align		4
        /*001c*/ 	.word	0xfffffffc


//--------------------- .nv.rel.action            --------------------------
	.section	.nv.rel.action,"",@"SHT_CUDA_RELOCINFO"
	.align	8
	.sectionentsize	8
        /*0000*/ 	.byte	0x73, 0x00, 0x00, 0x00, 0x00, 0x00, 0x00, 0x00, 0x00, 0x00, 0x00, 0x11, 0x25, 0x00, 0x05, 0x36


//--------------------- .nv.constant4             --------------------------
	.section	.nv.constant4,"a",@progbits
	.align	8
	.align		8
.nv.constant4:
        /*0000*/ 	.dword	_$_str


//--------------------- .nv.constant0.attn_fwd    --------------------------
	.section	.nv.constant0.attn_fwd,"a",@progbits
	.sectionflags	@""
	.align	4
.nv.constant0.attn_fwd:
	.zero		488


//--------------------- .text.attn_fwd            --------------------------
	.section	.text.attn_fwd,"ax",@progbits
	.sectioninfo	@"SHI_REGISTERS=255"
	.align	128
        .global         attn_fwd
        .type           attn_fwd,@function
        .size           attn_fwd,(.L_x_11 - attn_fwd)
        .other          attn_fwd,@"STO_CUDA_ENTRY STV_DEFAULT"
attn_fwd:
.text.attn_fwd:
[----:B------:R-:W-:Y:S02]  /*0000*/  IMAD.MOV.U32 R1, RZ, RZ, c[0x0][0x28] ;  /* 0x00000a00ff017624 */ /* 0x000fe400078e00ff */
[----:B------:R-:W0:Y:S01]  /*0010*/  S2R R20, SR_CTAID.X ;  /* 0x0000000000147919 */ /* 0x000e220000002500 */
[----:B------:R-:W-:Y:S01]  /*0020*/  IMAD.MOV.U32 R47, RZ, RZ, c[0x0][0x198] ;  /* 0x00006600ff2f7624 */ /* 0x000fe200078e00ff */
[----:B------:R-:W-:Y:S01]  /*0030*/  ULDC.64 UR6, c[0x0][0x118] ;  /* 0x0000460000067ab9 */ /* 0x000fe20000000a00 */
[----:B------:R-:W-:Y:S01]  /*0040*/  IADD3 R1, R1, -0x760, RZ ;  /* 0xfffff8a001017810 */ /* 0x000fe20007ffe0ff */
[----:B------:R-:W1:Y:S04]  /*0050*/  S2R R219, SR_TID.X ;  /* 0x0000000000db7919 */ /* 0x000e680000002100 */
[----:B------:R-:W2:Y:S01]  /*0060*/  S2R R46, SR_CTAID.Y ;  /* 0x00000000002e7919 */ /* 0x000ea20000002600 */
[----:B0-----:R-:W-:Y:S01]  /*0070*/  IMAD.SHL.U32 R20, R20, 0x20, RZ ;  /* 0x0000002014147824 */ /* 0x001fe200078e00ff */
[----:B-1----:R-:W-:-:S04]  /*0080*/  SHF.R.U32.HI R2, RZ, 0x5, R219 ;  /* 0x00000005ff027819 */ /* 0x002fc800000116db */
[----:B------:R-:W-:Y:S01]  /*0090*/  LOP3.LUT R3, R20, 0x1f, R219, 0xf8, !PT ;  /* 0x0000001f14037812 */ /* 0x000fe200078ef8db */
[----:B--2---:R-:W-:Y:S01]  /*00a0*/  IMAD R0, R46, c[0x0][0x190], RZ ;  /* 0x000064002e007a24 */ /* 0x004fe200078e02ff */
[----:B------:R-:W-:-:S03]  /*00b0*/  SGXT.U32 R4, R2, 0x3 ;  /* 0x000000030204781a */ /* 0x000fc60000000000 */
[----:B------:R-:W-:Y:S01]  /*00c0*/  IMAD R3, R3, c[0x0][0x194], RZ ;  /* 0x0000650003037a24 */ /* 0x000fe200078e02ff */
[----:B------:R-:W-:Y:S01]  /*00d0*/  SHF.L.U32 R2, R0, 0x1, RZ ;  /* 0x0000000100027819 */ /* 0x000fe200000006ff */
[----:B------:R-:W-:Y:S02]  /*00e0*/  IMAD R6, R4, c[0x0][0x198], RZ ;  /* 0x0000660004067a24 */ /* 0x000fe400078e02ff */
[----:B------:R-:W-:Y:S02]  /*00f0*/  IMAD.SHL.U32 R5, R3, 0x2, RZ ;  /* 0x0000000203057824 */ /* 0x000fe400078e00ff */
[----:B------:R-:W-:-:S03]  /*0100*/  IMAD.HI R0, R0, 0x2, RZ ;  /* 0x0000000200007827 */ /* 0x000fc600078e02ff */
[----:B------:R-:W-:Y:S01]  /*0110*/  IADD3 R43, P0, P1, R5, c[0x0][0x160], R2 ;  /* 0x00005800052b7a10 */ /* 0x000fe2000791e002 */
[----:B------:R-:W-:-:S04]  /*0120*/  IMAD.HI R3, R3, 0x2, RZ ;  /* 0x0000000203037827 */ /* 0x000fc800078e02ff */
[----:B------:R-:W-:Y:S01]  /*0130*/  IMAD R5, R47, 0x8, R6 ;  /* 0x000000082f057824 */ /* 0x000fe200078e0206 */
[----:B------:R-:W-:Y:S02]  /*0140*/  IADD3.X R45, R3, c[0x0][0x164], R0, P0, P1 ;  /* 0x00005900032d7a10 */ /* 0x000fe400007e2400 */
[CC--:B------:R-:W-:Y:S01]  /*0150*/  LEA R2, P0, R6.reuse, R43.reuse, 0x1 ;  /* 0x0000002b06027211 */ /* 0x0c0fe200078008ff */
[----:B------:R-:W-:Y:S01]  /*0160*/  IMAD R0, R47, 0x8, R5 ;  /* 0x000000082f007824 */ /* 0x000fe200078e0205 */
[----:B------:R-:W-:Y:S02]  /*0170*/  LEA R4, P1, R5, R43, 0x1 ;  /* 0x0000002b05047211 */ /* 0x000fe400078208ff */
[----:B------:R-:W-:Y:S02]  /*0180*/  LEA.HI.X.SX32 R3, R6, R45, 0x1, P0 ;  /* 0x0000002d06037211 */ /* 0x000fe400000f0eff */
[----:B------:R-:W-:Y:S02]  /*0190*/  LEA R9, R47, R0, 0x3 ;  /* 0x000000002f097211 */ /* 0x000fe400078e18ff */
[----:B------:R-:W-:Y:S01]  /*01a0*/  LEA R6, P0, R0, R43, 0x1 ;  /* 0x0000002b00067211 */ /* 0x000fe200078008ff */
[----:B------:R0:W2:Y:S01]  /*01b0*/  LDG.E.U16 R15, [R2.64] ;  /* 0x00000006020f7981 */ /* 0x0000a2000c1e1500 */
[----:B------:R-:W-:-:S02]  /*01c0*/  LEA.HI.X.SX32 R5, R5, R45, 0x1, P1 ;  /* 0x0000002d05057211 */ /* 0x000fc400008f0eff */
[----:B------:R-:W-:Y:S01]  /*01d0*/  LEA.HI.X.SX32 R7, R0, R45, 0x1, P0 ;  /* 0x0000002d00077211 */ /* 0x000fe200000f0eff */
[----:B------:R-:W-:Y:S01]  /*01e0*/  IMAD R0, R47, 0x8, R9 ;  /* 0x000000082f007824 */ /* 0x000fe200078e0209 */
[C---:B------:R-:W-:Y:S01]  /*01f0*/  LEA R8, P0, R9.reuse, R43, 0x1 ;  /* 0x0000002b09087211 */ /* 0x040fe200078008ff */
[----:B------:R1:W3:Y:S03]  /*0200*/  LDG.E.U16 R16, [R4.64] ;  /* 0x0000000604107981 */ /* 0x0002e6000c1e1500 */
[----:B------:R-:W-:Y:S01]  /*0210*/  LEA.HI.X.SX32 R9, R9, R45, 0x1, P0 ;  /* 0x0000002d09097211 */ /* 0x000fe200000f0eff */
[C---:B------:R-:W-:Y:S01]  /*0220*/  IMAD R13, R47.reuse, 0x8, R0 ;  /* 0x000000082f0d7824 */ /* 0x040fe200078e0200 */
[C---:B------:R-:W-:Y:S01]  /*0230*/  LEA R10, P0, R0.reuse, R43, 0x1 ;  /* 0x0000002b000a7211 */ /* 0x040fe200078008ff */
[----:B------:R4:W5:Y:S03]  /*0240*/  LDG.E.U16 R17, [R6.64] ;  /* 0x0000000606117981 */ /* 0x000966000c1e1500 */
[----:B------:R-:W-:Y:S01]  /*0250*/  LEA.HI.X.SX32 R11, R0, R45, 0x1, P0 ;  /* 0x0000002d000b7211 */ /* 0x000fe200000f0eff */
[----:B------:R-:W-:Y:S01]  /*0260*/  IMAD R0, R47, 0x8, R13 ;  /* 0x000000082f007824 */ /* 0x000fe200078e020d */
[-C--:B0-----:R-:W-:Y:S01]  /*0270*/  LEA R2, P0, R13, R43.reuse, 0x1 ;  /* 0x0000002b0d027211 */ /* 0x081fe200078008ff */
[----:B------:R0:W5:Y:S03]  /*0280*/  LDG.E.U16 R18, [R8.64] ;  /* 0x0000000608127981 */ /* 0x000166000c1e1500 */
[----:B------:R-:W-:Y:S01]  /*0290*/  LEA R12, P1, R0, R43, 0x1 ;  /* 0x0000002b000c7211 */ /* 0x000fe200078208ff */
[----:B------:R0:W5:Y:S01]  /*02a0*/  LDG.E.U16 R19, [R10.64] ;  /* 0x000000060a137981 */ /* 0x000162000c1e1500 */
[----:B------:R-:W-:-:S02]  /*02b0*/  LEA R14, R47, R0, 0x3 ;  /* 0x000000002f0e7211 */ /* 0x000fc400078e18ff */
[-C--:B------:R-:W-:Y:S02]  /*02c0*/  LEA.HI.X.SX32 R3, R13, R45.reuse, 0x1, P0 ;  /* 0x0000002d0d037211 */ /* 0x080fe400000f0eff */
[----:B------:R-:W-:Y:S01]  /*02d0*/  LEA.HI.X.SX32 R13, R0, R45, 0x1, P1 ;  /* 0x0000002d000d7211 */ /* 0x000fe200008f0eff */
[C---:B------:R-:W-:Y:S01]  /*02e0*/  IMAD R0, R47.reuse, 0x8, R14 ;  /* 0x000000082f007824 */ /* 0x040fe200078e020e */
[C---:B-1----:R-:W-:Y:S01]  /*02f0*/  LEA R4, P0, R14.reuse, R43, 0x1 ;  /* 0x0000002b0e047211 */ /* 0x042fe200078008ff */
[----:B------:R1:W5:Y:S03]  /*0300*/  LDG.E.U16 R21, [R2.64] ;  /* 0x0000000602157981 */ /* 0x000366000c1e1500 */
[----:B------:R-:W-:Y:S01]  /*0310*/  LEA.HI.X.SX32 R5, R14, R45, 0x1, P0 ;  /* 0x0000002d0e057211 */ /* 0x000fe200000f0eff */
[C---:B0-----:R-:W-:Y:S01]  /*0320*/  IMAD R9, R47.reuse, 0x8, R0 ;  /* 0x000000082f097824 */ /* 0x041fe200078e0200 */
[C---:B----4-:R-:W-:Y:S01]  /*0330*/  LEA R6, P0, R0.reuse, R43, 0x1 ;  /* 0x0000002b00067211 */ /* 0x050fe200078008ff */
[----:B------:R0:W4:Y:S03]  /*0340*/  LDG.E.U16 R22, [R12.64] ;  /* 0x000000060c167981 */ /* 0x000126000c1e1500 */
[----:B------:R-:W-:Y:S01]  /*0350*/  LEA.HI.X.SX32 R7, R0, R45, 0x1, P0 ;  /* 0x0000002d00077211 */ /* 0x000fe200000f0eff */
[----:B------:R-:W-:Y:S01]  /*0360*/  IMAD R0, R47, 0x8, R9 ;  /* 0x000000082f007824 */ /* 0x000fe200078e0209 */
[-C--:B------:R-:W-:Y:S01]  /*0370*/  LEA R8, P0, R9, R43.reuse, 0x1 ;  /* 0x0000002b09087211 */ /* 0x080fe200078008ff */
[----:B------:R0:W4:Y:S03]  /*0380*/  LDG.E.U16 R23, [R4.64] ;  /* 0x0000000604177981 */ /* 0x000126000c1e1500 */
[----:B------:R-:W-:Y:S01]  /*0390*/  LEA R10, P1, R0, R43, 0x1 ;  /* 0x0000002b000a7211 */ /* 0x000fe200078208ff */
[----:B------:R0:W4:Y:S01]  /*03a0*/  LDG.E.U16 R24, [R6.64] ;  /* 0x0000000606187981 */ /* 0x000122000c1e1500 */
[----:B------:R-:W-:-:S02]  /*03b0*/  LEA R14, R47, R0, 0x3 ;  /* 0x000000002f0e7211 */ /* 0x000fc400078e18ff */
[-C--:B------:R-:W-:Y:S02]  /*03c0*/  LEA.HI.X.SX32 R9, R9, R45.reuse, 0x1, P0 ;  /* 0x0000002d09097211 */ /* 0x080fe400000f0eff */
[----:B------:R-:W-:Y:S01]  /*03d0*/  LEA.HI.X.SX32 R11, R0, R45, 0x1, P1 ;  /* 0x0000002d000b7211 */ /* 0x000fe200008f0eff */
[C---:B------:R-:W-:Y:S01]  /*03e0*/  IMAD R0, R47.reuse, 0x8, R14 ;  /* 0x000000082f007824 */ /* 0x040fe200078e020e */
[C---:B-1----:R-:W-:Y:S01]  /*03f0*/  LEA R2, P0, R14.reuse, R43, 0x1 ;  /* 0x0000002b0e027211 */ /* 0x042fe200078008ff */
[----:B------:R1:W4:Y:S03]  /*0400*/  LDG.E.U16 R25, [R8.64] ;  /* 0x0000000608197981 */ /* 0x000326000c1e1500 */
[----:B------:R-:W-:Y:S01]  /*0410*/  LEA.HI.X.SX32 R3, R14, R45, 0x1, P0 ;  /* 0x0000002d0e037211 */ /* 0x000fe200000f0eff */
[C---:B0-----:R-:W-:Y:S01]  /*0420*/  IMAD R13, R47.reuse, 0x8, R0 ;  /* 0x000000082f0d7824 */ /* 0x041fe200078e0200 */
[C---:B------:R-:W-:Y:S01]  /*0430*/  LEA R4, P0, R0.reuse, R43, 0x1 ;  /* 0x0000002b00047211 */ /* 0x040fe200078008ff */
        /* <DEDUP_REMOVED lines=60> */
[----:B------:R1:W4:Y:S02]  /*0800*/  LDG.E.U16 R41, [R8.64] ;  /* 0x0000000608297981 */ /* 0x000324000c1e1500 */
[C---:B0-----:R-:W-:Y:S01]  /*0810*/  IMAD R13, R47.reuse, 0x8, R0 ;  /* 0x000000082f0d7824 */ /* 0x041fe200078e0200 */
[----:B------:R-:W-:Y:S01]  /*0820*/  LEA.HI.X.SX32 R3, R14, R45, 0x1, P0 ;  /* 0x0000002d0e037211 */ /* 0x000fe200000f0eff */
[----:B------:R0:W4:Y:S01]  /*0830*/  LDG.E.U16 R10, [R10.64] ;  /* 0x000000060a0a7981 */ /* 0x000122000c1e1500 */
[----:B------:R-:W-:Y:S01]  /*0840*/  LEA R4, P0, R0, R43, 0x1 ;  /* 0x0000002b00047211 */ /* 0x000fe200078008ff */
[----:B------:R-:W-:-:S02]  /*0850*/  IMAD R14, R47, 0x8, R13 ;  /* 0x000000082f0e7824 */ /* 0x000fc400078e020d */
[----:B------:R0:W4:Y:S01]  /*0860*/  LDG.E.U16 R42, [R2.64] ;  /* 0x00000006022a7981 */ /* 0x000122000c1e1500 */
[----:B------:R-:W-:Y:S02]  /*0870*/  LEA.HI.X.SX32 R5, R0, R45, 0x1, P0 ;  /* 0x0000002d00057211 */ /* 0x000fe400000f0eff */
[CC--:B------:R-:W-:Y:S02]  /*0880*/  LEA R6, P0, R13.reuse, R43.reuse, 0x1 ;  /* 0x0000002b0d067211 */ /* 0x0c0fe400078008ff */
[C---:B------:R-:W-:Y:S02]  /*0890*/  LEA R12, P1, R14.reuse, R43, 0x1 ;  /* 0x0000002b0e0c7211 */ /* 0x040fe400078208ff */
[-C--:B------:R-:W-:Y:S02]  /*08a0*/  LEA.HI.X.SX32 R7, R13, R45.reuse, 0x1, P0 ;  /* 0x0000002d0d077211 */ /* 0x080fe400000f0eff */
[----:B------:R-:W-:Y:S02]  /*08b0*/  LEA.HI.X.SX32 R13, R14, R45, 0x1, P1 ;  /* 0x0000002d0e0d7211 */ /* 0x000fe400008f0eff */
[----:B------:R-:W-:Y:S01]  /*08c0*/  LEA R0, R47, R14, 0x3 ;  /* 0x0000000e2f007211 */ /* 0x000fe200078e18ff */
[----:B------:R0:W4:Y:S04]  /*08d0*/  LDG.E.U16 R6, [R6.64] ;  /* 0x0000000606067981 */ /* 0x000128000c1e1500 */
[----:B------:R0:W4:Y:S04]  /*08e0*/  LDG.E.U16 R14, [R4.64] ;  /* 0x00000006040e7981 */ /* 0x000128000c1e1500 */
[----:B------:R-:W4:Y:S01]  /*08f0*/  LDG.E.U16 R12, [R12.64] ;  /* 0x000000060c0c7981 */ /* 0x000f22000c1e1500 */
[----:B-1----:R-:W-:-:S04]  /*0900*/  LEA R8, P0, R0, R43, 0x1 ;  /* 0x0000002b00087211 */ /* 0x002fc800078008ff */
[----:B------:R-:W-:-:S06]  /*0910*/  LEA.HI.X.SX32 R9, R0, R45, 0x1, P0 ;  /* 0x0000002d00097211 */ /* 0x000fcc00000f0eff */
[----:B------:R1:W4:Y:S01]  /*0920*/  LDG.E.U16 R9, [R8.64] ;  /* 0x0000000608097981 */ /* 0x000322000c1e1500 */
[C---:B------:R-:W-:Y:S02]  /*0930*/  LOP3.LUT R44, R219.reuse, 0xff, RZ, 0xc0, !PT ;  /* 0x000000ffdb2c7812 */ /* 0x040fe400078ec0ff */
[----:B------:R-:W-:-:S03]  /*0940*/  LOP3.LUT R48, R219, 0xc0, RZ, 0xc0, !PT ;  /* 0x000000c0db307812 */ /* 0x000fc600078ec0ff */
[----:B------:R-:W-:Y:S01]  /*0950*/  IMAD.SHL.U32 R0, R44, 0x2, RZ ;  /* 0x000000022c007824 */ /* 0x000fe200078e00ff */
[----:B0-----:R-:W-:-:S04]  /*0960*/  SHF.R.U32.HI R3, RZ, 0x2, R48 ;  /* 0x00000002ff037819 */ /* 0x001fc80000011630 */
[----:B------:R-:W-:Y:S02]  /*0970*/  LOP3.LUT R11, R0, R3, RZ, 0x3c, !PT ;  /* 0x00000003000b7212 */ /* 0x000fe400078e3cff */
[----:B------:R-:W-:-:S04]  /*0980*/  IADD3 R7, R20, 0x20, RZ ;  /* 0x0000002014077810 */ /* 0x000fc80007ffe0ff */
[----:B------:R-:W-:Y:S01]  /*0990*/  ISETP.GE.AND P0, PT, R7, 0x1, PT ;  /* 0x000000010700780c */ /* 0x000fe20003f06270 */
[----:B------:R-:W-:Y:S01]  /*09a0*/  IMAD.MOV.U32 R130, RZ, RZ, 0x3f800000 ;  /* 0x3f800000ff827424 */ /* 0x000fe200078e00ff */
[----:B------:R-:W-:Y:S01]  /*09b0*/  MOV R3, 0xff800000 ;  /* 0xff80000000037802 */ /* 0x000fe20000000f00 */
[----:B------:R-:W-:Y:S01]  /*09c0*/  IMAD.MOV.U32 R2, RZ, RZ, -0x800000 ;  /* 0xff800000ff027424 */ /* 0x000fe200078e00ff */
[----:B------:R-:W-:Y:S01]  /*09d0*/  CS2R R76, SRZ ;  /* 0x00000000004c7805 */ /* 0x000fe2000001ff00 */
[----:B------:R-:W-:Y:S01]  /*09e0*/  IMAD.MOV.U32 R4, RZ, RZ, -0x800000 ;  /* 0xff800000ff047424 */ /* 0x000fe200078e00ff */
[----:B------:R-:W-:Y:S01]  /*09f0*/  CS2R R78, SRZ ;  /* 0x00000000004e7805 */ /* 0x000fe2000001ff00 */
[----:B------:R-:W-:Y:S01]  /*0a00*/  IMAD.MOV.U32 R5, RZ, RZ, -0x800000 ;  /* 0xff800000ff057424 */ /* 0x000fe200078e00ff */
[----:B------:R-:W-:Y:S01]  /*0a10*/  CS2R R80, SRZ ;  /* 0x0000000000507805 */ /* 0x000fe2000001ff00 */
[----:B-1----:R-:W-:Y:S01]  /*0a20*/  IMAD.MOV.U32 R8, RZ, RZ, 0x3f800000 ;  /* 0x3f800000ff087424 */ /* 0x002fe200078e00ff */
[----:B------:R-:W-:Y:S01]  /*0a30*/  CS2R R82, SRZ ;  /* 0x0000000000527805 */ /* 0x000fe2000001ff00 */
        /* <DEDUP_REMOVED lines=12> */
[----:B--2---:R-:W-:Y:S04]  /*0b00*/  STS.U16 [R11+0x10000], R15 ;  /* 0x0100000f0b007388 */ /* 0x004fe80000000400 */
[----:B---3--:R-:W-:Y:S04]  /*0b10*/  STS.U16 [R11+0x10200], R16 ;  /* 0x010200100b007388 */ /* 0x008fe80000000400 */
[----:B-----5:R-:W-:Y:S04]  /*0b20*/  STS.U16 [R11+0x10400], R17 ;  /* 0x010400110b007388 */ /* 0x020fe80000000400 */
[----:B------:R-:W-:Y:S04]  /*0b30*/  STS.U16 [R11+0x10600], R18 ;  /* 0x010600120b007388 */ /* 0x000fe80000000400 */
[----:B------:R-:W-:Y:S04]  /*0b40*/  STS.U16 [R11+0x10800], R19 ;  /* 0x010800130b007388 */ /* 0x000fe80000000400 */
[----:B------:R-:W-:Y:S04]  /*0b50*/  STS.U16 [R11+0x10a00], R21 ;  /* 0x010a00150b007388 */ /* 0x000fe80000000400 */
[----:B----4-:R-:W-:Y:S04]  /*0b60*/  STS.U16 [R11+0x10e00], R23 ;  /* 0x010e00170b007388 */ /* 0x010fe80000000400 */
[----:B------:R-:W-:Y:S04]  /*0b70*/  STS.U16 [R11+0x11000], R24 ;  /* 0x011000180b007388 */ /* 0x000fe80000000400 */
        /* <DEDUP_REMOVED lines=18> */
[----:B------:R0:W-:Y:S04]  /*0ca0*/  STS.U16 [R11+0x10c00], R22 ;  /* 0x010c00160b007388 */ /* 0x0001e80000000400 */
[----:B------:R1:W-:Y:S04]  /*0cb0*/  STS.U16 [R11+0x11400], R26 ;  /* 0x0114001a0b007388 */ /* 0x0003e80000000400 */
[----:B------:R2:W-:Y:S01]  /*0cc0*/  STS.U16 [R11+0x11c00], R30 ;  /* 0x011c001e0b007388 */ /* 0x0005e20000000400 */
[----:B0-----:R-:W-:-:S03]  /*0cd0*/  LOP3.LUT R22, R219, 0xe0, RZ, 0xc0, !PT ;  /* 0x000000e0db167812 */ /* 0x001fc600078ec0ff */
[----:B------:R0:W-:Y:S01]  /*0ce0*/  STS.U16 [R11+0x12000], R32 ;  /* 0x012000200b007388 */ /* 0x0001e20000000400 */
[----:B-1----:R-:W-:-:S03]  /*0cf0*/  LOP3.LUT R26, R219, 0x3, RZ, 0xc0, !PT ;  /* 0x00000003db1a7812 */ /* 0x002fc600078ec0ff */
[----:B------:R1:W-:Y:S01]  /*0d00*/  STS.U16 [R11+0x13400], R10 ;  /* 0x0134000a0b007388 */ /* 0x0003e20000000400 */
[----:B--2---:R-:W-:-:S03]  /*0d10*/  IMAD.MOV.U32 R30, RZ, RZ, 0x3f800000 ;  /* 0x3f800000ff1e7424 */ /* 0x004fc600078e00ff */
[----:B------:R2:W-:Y:S01]  /*0d20*/  STS.U16 [R11+0x13e00], R9 ;  /* 0x013e00090b007388 */ /* 0x0005e20000000400 */
[C---:B0-----:R-:W-:Y:S02]  /*0d30*/  LOP3.LUT R32, R219.reuse, 0x1c, RZ, 0xc0, !PT ;  /* 0x0000001cdb207812 */ /* 0x041fe400078ec0ff */
[----:B-1----:R-:W-:Y:S01]  /*0d40*/  MOV R10, 0x3f800000 ;  /* 0x3f800000000a7802 */ /* 0x002fe20000000f00 */
[----:B--2---:R-:W-:Y:S01]  /*0d50*/  IMAD.SHL.U32 R9, R219, 0x8, RZ ;  /* 0x00000008db097824 */ /* 0x004fe200078e00ff */
[----:B------:R-:W-:Y:S05]  /*0d60*/  @!P0 BRA `(.L_x_0) ;  /* 0x0000a8e000008947 */ /* 0x000fea0003800000 */
[----:B------:R-:W-:Y:S01]  /*0d70*/  SHF.R.U32.HI R2, RZ, 0x7, R219 ;  /* 0x00000007ff027819 */ /* 0x000fe200000116db */
[----:B------:R-:W-:Y:S01]  /*0d80*/  IMAD.MOV.U32 R7, RZ, RZ, c[0x0][0x1b8] ;  /* 0x00006e00ff077624 */ /* 0x000fe200078e00ff */
[C---:B------:R-:W-:Y:S01]  /*0d90*/  LOP3.LUT R5, R219.reuse, 0x7f, RZ, 0xc0, !PT ;  /* 0x0000007fdb057812 */ /* 0x040fe200078ec0ff */
[----:B------:R-:W-:Y:S01]  /*0da0*/  IMAD R4, R44, c[0x0][0x1a8], RZ ;  /* 0x00006a002c047a24 */ /* 0x000fe200078e02ff */
[----:B------:R-:W-:Y:S01]  /*0db0*/  SGXT.U32 R2, R2, 0x1 ;  /* 0x000000010202781a */ /* 0x000fe20000000000 */
[C---:B------:R-:W-:Y:S01]  /*0dc0*/  IMAD.SHL.U32 R8, R219.reuse, 0x100, RZ ;  /* 0x00000100db087824 */ /* 0x040fe200078e00ff */
[----:B------:R-:W-:Y:S01]  /*0dd0*/  LOP3.LUT P0, RZ, R219, 0x80, RZ, 0xc0, !PT ;  /* 0x00000080dbff7812 */ /* 0x000fe2000780c0ff */
[----:B------:R-:W-:Y:S01]  /*0de0*/  IMAD.SHL.U32 R11, R5, 0x2, RZ ;  /* 0x00000002050b7824 */ /* 0x000fe200078e00ff */
[----:B------:R-:W-:Y:S01]  /*0df0*/  LOP3.LUT R10, R219, 0x7, RZ, 0xc0, !PT ;  /* 0x00000007db0a7812 */ /* 0x000fe200078ec0ff */
[----:B------:R-:W-:Y:S01]  /*0e00*/  IMAD R17, R2, c[0x0][0x1b8], RZ ;  /* 0x00006e0002117a24 */ /* 0x000fe200078e02ff */
[----:B------:R-:W-:Y:S01]  /*0e10*/  SEL R6, RZ, 0x110, !P0 ;  /* 0x00000110ff067807 */ /* 0x000fe20004000000 */
[----:B------:R-:W-:Y:S01]  /*0e20*/  IMAD R2, R46, c[0x0][0x1a0], RZ ;  /* 0x000068002e027a24 */ /* 0x000fe200078e02ff */
[----:B------:R-:W-:Y:S01]  /*0e30*/  LOP3.LUT R3, R9, 0x30, RZ, 0xc0, !PT ;  /* 0x0000003009037812 */ /* 0x000fe200078ec0ff */
[----:B------:R-:W-:Y:S01]  /*0e40*/  IMAD.SHL.U32 R137, R4, 0x2, RZ ;  /* 0x0000000204897824 */ /* 0x000fe200078e00ff */
[----:B------:R-:W-:Y:S01]  /*0e50*/  LEA R19, R7, R17, 0x1 ;  /* 0x0000001107137211 */ /* 0x000fe200078e08ff */
[----:B------:R-:W-:Y:S01]  /*0e60*/  IMAD.SHL.U32 R136, R2, 0x2, RZ ;  /* 0x0000000202887824 */ /* 0x000fe200078e00ff */
[----:B------:R-:W-:Y:S01]  /*0e70*/  LOP3.LUT R11, R6, R11, RZ, 0x3c, !PT ;  /* 0x0000000b060b7212 */ /* 0x000fe200078e3cff */
[----:B------:R-:W-:Y:S01]  /*0e80*/  IMAD.SHL.U32 R6, R219, 0x2, RZ ;  /* 0x00000002db067824 */ /* 0x000fe200078e00ff */
[C---:B------:R-:W-:Y:S01]  /*0e90*/  SHF.L.U32 R25, R10.reuse, 0x4, RZ ;  /* 0x000000040a197819 */ /* 0x040fe200000006ff */
[----:B------:R-:W-:Y:S01]  /*0ea0*/  IMAD R21, R7, 0x2, R19 ;  /* 0x0000000207157824 */ /* 0x000fe200078e0213 */
[----:B------:R-:W-:Y:S01]  /*0eb0*/  IADD3 R136, P1, P2, R137, c[0x0][0x168], R136 ;  /* 0x00005a0089887a10 */ /* 0x000fe20007a3e088 */
[----:B------:R-:W-:Y:S01]  /*0ec0*/  IMAD R3, R10, 0x40, R3 ;  /* 0x000000400a037824 */ /* 0x000fe200078e0203 */
[----:B------:R-:W-:Y:S01]  /*0ed0*/  LOP3.LUT R14, R25, 0x30, R6, 0x78, !PT ;  /* 0x00000030190e7812 */ /* 0x000fe200078e7806 */
[----:B------:R-:W-:Y:S01]  /*0ee0*/  IMAD R23, R7, 0x2, R21 ;  /* 0x0000000207177824 */ /* 0x000fe200078e0215 */
[----:B------:R-:W-:Y:S01]  /*0ef0*/  LOP3.LUT R25, R25, 0xf00, R8, 0xf8, !PT ;  /* 0x00000f0019197812 */ /* 0x000fe200078ef808 */
[----:B------:R-:W-:Y:S01]  /*0f00*/  IMAD R8, R5, c[0x0][0x1b4], RZ ;  /* 0x00006d0005087a24 */ /* 0x000fe200078e02ff */
[----:B------:R-:W-:Y:S01]  /*0f10*/  LOP3.LUT R13, R3, 0x10, R6, 0x78, !PT ;  /* 0x00000010030d7812 */ /* 0x000fe200078e7806 */
[----:B------:R-:W-:Y:S01]  /*0f20*/  IMAD R27, R7, 0x2, R23 ;  /* 0x00000002071b7824 */ /* 0x000fe200078e0217 */
[----:B------:R-:W-:Y:S01]  /*0f30*/  LOP3.LUT R12, R219, 0x10, RZ, 0xc0, !PT ;  /* 0x00000010db0c7812 */ /* 0x000fe200078ec0ff */
[----:B------:R-:W-:Y:S01]  /*0f40*/  IMAD.HI R2, R2, 0x2, RZ ;  /* 0x0000000202027827 */ /* 0x000fe200078e02ff */
[----:B------:R-:W-:Y:S01]  /*0f50*/  SHF.R.U32.HI R24, RZ, 0x2, R219 ;  /* 0x00000002ff187819 */ /* 0x000fe200000116db */
[----:B------:R-:W-:Y:S01]  /*0f60*/  UMOV UR4, URZ ;  /* 0x0000003f00047c82 */ /* 0x000fe20008000000 */
[----:B------:R-:W-:Y:S01]  /*0f70*/  LEA R29, R7, R27, 0x1 ;  /* 0x0000001b071d7211 */ /* 0x000fe200078e08ff */
[----:B------:R-:W-:Y:S01]  /*0f80*/  IMAD.HI R5, R4, 0x2, RZ ;  /* 0x0000000204057827 */ /* 0x000fe200078e02ff */
[----:B------:R-:W-:-:S02]  /*0f90*/  SGXT.U32 R24, R24, 0x3 ;  /* 0x000000031818781a */ /* 0x000fc40000000000 */
[----:B------:R-:W-:Y:S01]  /*0fa0*/  LOP3.LUT R25, R25, 0x10, R219, 0x78, !PT ;  /* 0x0000001019197812 */ /* 0x000fe200078e78db */
[----:B------:R-:W-:Y:S01]  /*0fb0*/  IMAD R31, R7, 0x2, R29 ;  /* 0x00000002071f7824 */ /* 0x000fe200078e021d */
[----:B------:R-:W-:Y:S01]  /*0fc0*/  IADD3.X R137, R5, c[0x0][0x16c], R2, P1, P2 ;  /* 0x00005b0005897a10 */ /* 0x000fe20000fe4402 */
[----:B------:R-:W-:Y:S01]  /*0fd0*/  IMAD R3, R46, c[0x0][0x1b0], RZ ;  /* 0x00006c002e037a24 */ /* 0x000fe200078e02ff */
[----:B------:R-:W-:Y:S01]  /*0fe0*/  LOP3.LUT R2, R219, 0x1f, RZ, 0xc0, !PT ;  /* 0x0000001fdb027812 */ /* 0x000fe200078ec0ff */
[----:B------:R-:W-:Y:S01]  /*0ff0*/  IMAD R33, R7, 0x2, R31 ;  /* 0x0000000207217824 */ /* 0x000fe200078e021f */
[----:B------:R-:W-:Y:S01]  /*1000*/  LOP3.LUT R252, R11, 0x60, RZ, 0x3c, !PT ;  /* 0x000000600bfc7812 */ /* 0x000fe200078e3cff */
[----:B------:R-:W-:Y:S01]  /*1010*/  IMAD.SHL.U32 R6, R3, 0x2, RZ ;  /* 0x0000000203067824 */ /* 0x000fe200078e00ff */
[----:B------:R-:W-:Y:S01]  /*1020*/  LEA R4, R32, R2, 0x4 ;  /* 0x0000000220047211 */ /* 0x000fe200078e20ff */
[----:B------:R-:W-:Y:S02]  /*1030*/  IMAD R35, R7, 0x2, R33 ;  /* 0x0000000207237824 */ /* 0x000fe400078e0221 */
[----:B------:R-:W-:-:S02]  /*1040*/  IMAD.SHL.U32 R9, R8, 0x2, RZ ;  /* 0x0000000208097824 */ /* 0x000fc400078e00ff */
[----:B------:R-:W-:Y:S01]  /*1050*/  IMAD.HI R3, R3, 0x2, RZ ;  /* 0x0000000203037827 */ /* 0x000fe200078e02ff */
[----:B------:R-:W-:Y:S02]  /*1060*/  LEA R37, R7, R35, 0x1 ;  /* 0x0000002307257211 */ /* 0x000fe400078e08ff */
[----:B------:R-:W-:Y:S01]  /*1070*/  IADD3 R6, P0, P1, R9, c[0x0][0x170], R6 ;  /* 0x00005c0009067a10 */ /* 0x000fe2000791e006 */
[----:B------:R-:W-:-:S04]  /*1080*/  IMAD.HI R2, R8, 0x2, RZ ;  /* 0x0000000208027827 */ /* 0x000fc800078e02ff */
[----:B------:R-:W-:Y:S01]  /*1090*/  IMAD R39, R7, 0x2, R37 ;  /* 0x0000000207277824 */ /* 0x000fe200078e0225 */
[----:B------:R-:W-:Y:S01]  /*10a0*/  IADD3.X R2, R2, c[0x0][0x174], R3, P0, P1 ;  /* 0x00005d0002027a10 */ /* 0x000fe200007e2403 */
[----:B------:R-:W-:Y:S01]  /*10b0*/  IMAD R15, R10, 0x4, R22 ;  /* 0x000000040a0f7824 */ /* 0x000fe200078e0216 */
[-C--:B------:R-:W-:Y:S01]  /*10c0*/  LEA R104, P0, R17, R6.reuse, 0x1 ;  /* 0x0000000611687211 */ /* 0x080fe200078008ff */
[----:B------:R-:W-:Y:S01]  /*10d0*/  IMAD R41, R7, 0x2, R39 ;  /* 0x0000000207297824 */ /* 0x000fe200078e0227 */
[----:B------:R-:W-:Y:S01]  /*10e0*/  LEA R108, P1, R19, R6, 0x1 ;  /* 0x00000006136c7211 */ /* 0x000fe200078208ff */
[----:B------:R-:W-:Y:S01]  /*10f0*/  IMAD R12, R12, 0x20, R13 ;  /* 0x000000200c0c7824 */ /* 0x000fe200078e020d */
[----:B------:R-:W-:Y:S01]  /*1100*/  LEA.HI.X.SX32 R105, R17, R2, 0x1, P0 ;  /* 0x0000000211697211 */ /* 0x000fe200000f0eff */
[----:B------:R-:W-:Y:S01]  /*1110*/  IMAD R43, R7, 0x2, R41 ;  /* 0x00000002072b7824 */ /* 0x000fe200078e0229 */
[----:B------:R-:W-:Y:S01]  /*1120*/  LEA R106, P0, R21, R6, 0x1 ;  /* 0x00000006156a7211 */ /* 0x000fe200078008ff */
[--C-:B------:R-:W-:Y:S01]  /*1130*/  IMAD.U32 R13, R15, 0x80, R14.reuse ;  /* 0x000000800f0d7824 */ /* 0x100fe200078e000e */
[-C--:B------:R-:W-:Y:S01]  /*1140*/  LEA.HI.X.SX32 R109, R19, R2.reuse, 0x1, P1 ;  /* 0x00000002136d7211 */ /* 0x080fe200008f0eff */
[----:B------:R0:W-:Y:S01]  /*1150*/  STL.64 [R1+0x758], R104 ;  /* 0x0007586801007387 */ /* 0x0001e20000100a00 */
[----:B------:R-:W-:Y:S01]  /*1160*/  LEA R45, R7, R43, 0x1 ;  /* 0x0000002b072d7211 */ /* 0x000fe200078e08ff */
[----:B------:R-:W-:Y:S01]  /*1170*/  IMAD.U32 R14, R15, 0x40, R14 ;  /* 0x000000400f0e7824 */ /* 0x000fe200078e000e */
[----:B------:R-:W-:Y:S01]  /*1180*/  LEA.HI.X.SX32 R107, R21, R2, 0x1, P0 ;  /* 0x00000002156b7211 */ /* 0x000fe200000f0eff */
[----:B------:R1:W-:Y:S01]  /*1190*/  STL.64 [R1+0x750], R108 ;  /* 0x0007506c01007387 */ /* 0x0003e20000100a00 */
[----:B------:R-:W-:Y:S01]  /*11a0*/  IMAD.SHL.U32 R4, R4, 0x4, RZ ;  /* 0x0000000404047824 */ /* 0x000fe200078e00ff */
[----:B------:R-:W-:Y:S01]  /*11b0*/  SHF.R.U32.HI R15, RZ, 0x1, R22 ;  /* 0x00000001ff0f7819 */ /* 0x000fe20000011616 */
[C---:B------:R-:W-:Y:S01]  /*11c0*/  IMAD R47, R7.reuse, 0x2, R45 ;  /* 0x00000002072f7824 */ /* 0x040fe200078e022d */
[----:B------:R2:W-:Y:S01]  /*11d0*/  STL.64 [R1+0x748], R106 ;  /* 0x0007486a01007387 */ /* 0x0005e20000100a00 */
[----:B------:R-:W-:Y:S01]  /*11e0*/  IMAD.MOV.U32 R130, RZ, RZ, 0x3f800000 ;  /* 0x3f800000ff827424 */ /* 0x000fe200078e00ff */
[----:B------:R-:W-:Y:S01]  /*11f0*/  LOP3.LUT R15, R4, R15, RZ, 0x3c, !PT ;  /* 0x0000000f040f7212 */ /* 0x000fe200078e3cff */
[----:B------:R-:W-:Y:S01]  /*1200*/  IMAD R49, R7, 0x2, R47 ;  /* 0x0000000207317824 */ /* 0x000fe200078e022f */
[----:B0-----:R-:W-:-:S03]  /*1210*/  LEA R104, P2, R23, R6, 0x1 ;  /* 0x0000000617687211 */ /* 0x001fc600078408ff */
[----:B------:R-:W-:Y:S01]  /*1220*/  IMAD R51, R7, 0x2, R49 ;  /* 0x0000000207337824 */ /* 0x000fe200078e0231 */
[----:B------:R-:W-:Y:S02]  /*1230*/  LEA.HI.X.SX32 R105, R23, R2, 0x1, P2 ;  /* 0x0000000217697211 */ /* 0x000fe400010f0eff */
[-C--:B-1----:R-:W-:Y:S02]  /*1240*/  LEA R108, P0, R27, R6.reuse, 0x1 ;  /* 0x000000061b6c7211 */ /* 0x082fe400078008ff */
[----:B------:R-:W-:Y:S01]  /*1250*/  LEA R53, R7, R51, 0x1 ;  /* 0x0000003307357211 */ /* 0x000fe200078e08ff */
[----:B------:R0:W-:Y:S01]  /*1260*/  STL.64 [R1+0x740], R104 ;  /* 0x0007406801007387 */ /* 0x0001e20000100a00 */
[----:B--2---:R-:W-:Y:S02]  /*1270*/  LEA R106, P1, R29, R6, 0x1 ;  /* 0x000000061d6a7211 */ /* 0x004fe400078208ff */
[-C--:B------:R-:W-:Y:S01]  /*1280*/  LEA.HI.X.SX32 R109, R27, R2.reuse, 0x1, P0 ;  /* 0x000000021b6d7211 */ /* 0x080fe200000f0eff */
[----:B------:R-:W-:Y:S01]  /*1290*/  IMAD R55, R7, 0x2, R53 ;  /* 0x0000000207377824 */ /* 0x000fe200078e0235 */
[----:B------:R-:W-:-:S03]  /*12a0*/  LEA.HI.X.SX32 R107, R29, R2, 0x1, P1 ;  /* 0x000000021d6b7211 */ /* 0x000fc600008f0eff */
[C---:B------:R-:W-:Y:S01]  /*12b0*/  IMAD R57, R7.reuse, 0x2, R55 ;  /* 0x0000000207397824 */ /* 0x040fe200078e0237 */
[----:B------:R-:W-:Y:S03]  /*12c0*/  STL.64 [R1+0x738], R108 ;  /* 0x0007386c01007387 */ /* 0x000fe60000100a00 */
[----:B------:R-:W-:Y:S01]  /*12d0*/  IMAD R59, R7, 0x2, R57 ;  /* 0x00000002073b7824 */ /* 0x000fe200078e0239 */
[----:B0-----:R-:W-:Y:S01]  /*12e0*/  LEA R104, P2, R31, R6, 0x1 ;  /* 0x000000061f687211 */ /* 0x001fe200078408ff */
[----:B------:R0:W-:Y:S03]  /*12f0*/  STL.64 [R1+0x730], R106 ;  /* 0x0007306a01007387 */ /* 0x0001e60000100a00 */
[----:B------:R-:W-:Y:S02]  /*1300*/  LEA R61, R7, R59, 0x1 ;  /* 0x0000003b073d7211 */ /* 0x000fe400078e08ff */
[----:B------:R-:W-:-:S02]  /*1310*/  LEA.HI.X.SX32 R105, R31, R2, 0x1, P2 ;  /* 0x000000021f697211 */ /* 0x000fc400010f0eff */
[----:B------:R-:W-:Y:S01]  /*1320*/  LEA R28, P2, R37, R6, 0x1 ;  /* 0x00000006251c7211 */ /* 0x000fe200078408ff */
[----:B------:R-:W-:Y:S02]  /*1330*/  IMAD R63, R7, 0x2, R61 ;  /* 0x00000002073f7824 */ /* 0x000fe400078e023d */
[----:B------:R1:W-:Y:S01]  /*1340*/  STL.64 [R1+0x728], R104 ;  /* 0x0007286801007387 */ /* 0x0003e20000100a00 */
[----:B------:R-:W-:Y:S01]  /*1350*/  LEA.HI.X.SX32 R29, R37, R2, 0x1, P2 ;  /* 0x00000002251d7211 */ /* 0x000fe200010f0eff */
[----:B------:R-:W-:Y:S01]  /*1360*/  IMAD R65, R7, 0x2, R63 ;  /* 0x0000000207417824 */ /* 0x000fe200078e023f */
[-C--:B0-----:R-:W-:Y:S02]  /*1370*/  LEA R106, P0, R33, R6.reuse, 0x1 ;  /* 0x00000006216a7211 */ /* 0x081fe400078008ff */
[----:B------:R-:W-:Y:S01]  /*1380*/  LEA R34, P2, R43, R6, 0x1 ;  /* 0x000000062b227211 */ /* 0x000fe200078408ff */
[----:B------:R-:W-:Y:S01]  /*1390*/  IMAD R67, R7, 0x2, R65 ;  /* 0x0000000207437824 */ /* 0x000fe200078e0241 */
[----:B------:R-:W-:Y:S01]  /*13a0*/  LEA.HI.X.SX32 R107, R33, R2, 0x1, P0 ;  /* 0x00000002216b7211 */ /* 0x000fe200000f0eff */
[----:B------:R-:W-:Y:S03]  /*13b0*/  STL.64 [R1+0x710], R28 ;  /* 0x0007101c01007387 */ /* 0x000fe60000100a00 */
[----:B------:R-:W-:Y:S01]  /*13c0*/  LEA R69, R7, R67, 0x1 ;  /* 0x0000004307457211 */ /* 0x000fe200078e08ff */
[----:B------:R0:W-:Y:S01]  /*13d0*/  STL.64 [R1+0x720], R106 ;  /* 0x0007206a01007387 */ /* 0x0001e20000100a00 */
[----:B-1----:R-:W-:-:S03]  /*13e0*/  LEA R104, P1, R35, R6, 0x1 ;  /* 0x0000000623687211 */ /* 0x002fc600078208ff */
[----:B------:R-:W-:Y:S01]  /*13f0*/  IMAD R71, R7, 0x2, R69 ;  /* 0x0000000207477824 */ /* 0x000fe200078e0245 */
[-C--:B------:R-:W-:Y:S02]  /*1400*/  LEA.HI.X.SX32 R105, R35, R2.reuse, 0x1, P1 ;  /* 0x0000000223697211 */ /* 0x080fe400008f0eff */
[----:B------:R-:W-:Y:S01]  /*1410*/  LEA.HI.X.SX32 R35, R43, R2, 0x1, P2 ;  /* 0x000000022b237211 */ /* 0x000fe200010f0eff */
[----:B------:R-:W-:Y:S01]  /*1420*/  IMAD R73, R7, 0x2, R71 ;  /* 0x0000000207497824 */ /* 0x000fe200078e0247 */
[-C--:B------:R-:W-:Y:S01]  /*1430*/  LEA R36, P2, R49, R6.reuse, 0x1 ;  /* 0x0000000631247211 */ /* 0x080fe200078408ff */
[----:B------:R1:W-:Y:S02]  /*1440*/  STL.64 [R1+0x718], R104 ;  /* 0x0007186801007387 */ /* 0x0003e40000100a00 */
[----:B------:R-:W-:Y:S01]  /*1450*/  IMAD R75, R7, 0x2, R73 ;  /* 0x00000002074b7824 */ /* 0x000fe200078e0249 */
[----:B0-----:R-:W-:Y:S02]  /*1460*/  LEA R106, P0, R39, R6, 0x1 ;  /* 0x00000006276a7211 */ /* 0x001fe400078008ff */
[----:B------:R-:W-:-:S02]  /*1470*/  LEA.HI.X.SX32 R37, R49, R2, 0x1, P2 ;  /* 0x0000000231257211 */ /* 0x000fc400010f0eff */
[----:B------:R-:W-:Y:S02]  /*1480*/  LEA R77, R7, R75, 0x1 ;  /* 0x0000004b074d7211 */ /* 0x000fe400078e08ff */
[----:B------:R-:W-:Y:S02]  /*1490*/  LEA.HI.X.SX32 R107, R39, R2, 0x1, P0 ;  /* 0x00000002276b7211 */ /* 0x000fe400000f0eff */
[-C--:B------:R-:W-:Y:S01]  /*14a0*/  LEA R40, P0, R45, R6.reuse, 0x1 ;  /* 0x000000062d287211 */ /* 0x080fe200078008ff */
[----:B------:R-:W-:Y:S01]  /*14b0*/  IMAD R79, R7, 0x2, R77 ;  /* 0x00000002074f7824 */ /* 0x000fe200078e024d */
[----:B-1----:R-:W-:Y:S01]  /*14c0*/  LEA R104, P1, R41, R6, 0x1 ;  /* 0x0000000629687211 */ /* 0x002fe200078208ff */
[----:B------:R-:W-:Y:S02]  /*14d0*/  STL.64 [R1+0x708], R106 ;  /* 0x0007086a01007387 */ /* 0x000fe40000100a00 */
[----:B------:R-:W-:Y:S01]  /*14e0*/  IMAD R81, R7, 0x2, R79 ;  /* 0x0000000207517824 */ /* 0x000fe200078e024f */
[----:B------:R-:W-:-:S02]  /*14f0*/  LEA.HI.X.SX32 R105, R41, R2, 0x1, P1 ;  /* 0x0000000229697211 */ /* 0x000fc400008f0eff */
[----:B------:R-:W-:Y:S02]  /*1500*/  LEA.HI.X.SX32 R41, R45, R2, 0x1, P0 ;  /* 0x000000022d297211 */ /* 0x000fe400000f0eff */
[----:B------:R-:W-:Y:S01]  /*1510*/  LEA R83, R7, R81, 0x1 ;  /* 0x0000005107537211 */ /* 0x000fe200078e08ff */
[----:B------:R-:W-:Y:S01]  /*1520*/  STL.64 [R1+0x700], R104 ;  /* 0x0007006801007387 */ /* 0x000fe20000100a00 */
[-C--:B------:R-:W-:Y:S02]  /*1530*/  LEA R38, P1, R47, R6.reuse, 0x1 ;  /* 0x000000062f267211 */ /* 0x080fe400078208ff */
[----:B------:R-:W-:Y:S01]  /*1540*/  LEA R46, P0, R51, R6, 0x1 ;  /* 0x00000006332e7211 */ /* 0x000fe200078008ff */
[----:B------:R-:W-:Y:S01]  /*1550*/  IMAD R85, R7, 0x2, R83 ;  /* 0x0000000207557824 */ /* 0x000fe200078e0253 */
[----:B------:R-:W-:Y:S01]  /*1560*/  STL.64 [R1+0x6f8], R34 ;  /* 0x0006f82201007387 */ /* 0x000fe20000100a00 */
[----:B------:R-:W-:Y:S02]  /*1570*/  LEA.HI.X.SX32 R39, R47, R2, 0x1, P1 ;  /* 0x000000022f277211 */ /* 0x000fe400008f0eff */
[----:B------:R-:W-:Y:S01]  /*1580*/  LEA R42, P1, R53, R6, 0x1 ;  /* 0x00000006352a7211 */ /* 0x000fe200078208ff */
[----:B------:R-:W-:Y:S01]  /*1590*/  STL.64 [R1+0x6e0], R36 ;  /* 0x0006e02401007387 */ /* 0x000fe20000100a00 */
[----:B------:R-:W-:-:S02]  /*15a0*/  LEA R87, R7, R85, 0x1 ;  /* 0x0000005507577211 */ /* 0x000fc400078e08ff */
[-C--:B------:R-:W-:Y:S01]  /*15b0*/  LEA.HI.X.SX32 R47, R51, R2.reuse, 0x1, P0 ;  /* 0x00000002332f7211 */ /* 0x080fe200000f0eff */
[----:B------:R0:W-:Y:S01]  /*15c0*/  STL.64 [R1+0x6f0], R40 ;  /* 0x0006f02801007387 */ /* 0x0001e20000100a00 */
[----:B------:R-:W-:Y:S01]  /*15d0*/  LEA.HI.X.SX32 R43, R53, R2, 0x1, P1 ;  /* 0x00000002352b7211 */ /* 0x000fe200008f0eff */
[----:B------:R-:W-:Y:S01]  /*15e0*/  IMAD R89, R7, 0x2, R87 ;  /* 0x0000000207597824 */ /* 0x000fe200078e0257 */
[-C--:B------:R-:W-:Y:S01]  /*15f0*/  LEA R50, P0, R57, R6.reuse, 0x1 ;  /* 0x0000000639327211 */ /* 0x080fe200078008ff */
[----:B------:R-:W-:Y:S01]  /*1600*/  STL.64 [R1+0x6e8], R38 ;  /* 0x0006e82601007387 */ /* 0x000fe20000100a00 */
[----:B------:R-:W-:Y:S01]  /*1610*/  LEA R48, P1, R59, R6, 0x1 ;  /* 0x000000063b307211 */ /* 0x000fe200078208ff */
[----:B------:R-:W-:Y:S01]  /*1620*/  IMAD R91, R7, 0x2, R89 ;  /* 0x00000002075b7824 */ /* 0x000fe200078e0259 */
[-C--:B------:R-:W-:Y:S02]  /*1630*/  LEA.HI.X.SX32 R51, R57, R2.reuse, 0x1, P0 ;  /* 0x0000000239337211 */ /* 0x080fe400000f0eff */
[----:B------:R-:W-:Y:S01]  /*1640*/  LEA.HI.X.SX32 R49, R59, R2, 0x1, P1 ;  /* 0x000000023b317211 */ /* 0x000fe200008f0eff */
[----:B------:R-:W-:Y:S01]  /*1650*/  IMAD R93, R7, 0x2, R91 ;  /* 0x00000002075d7824 */ /* 0x000fe200078e025b */
[----:B------:R-:W-:-:S02]  /*1660*/  LEA R52, P0, R63, R6, 0x1 ;  /* 0x000000063f347211 */ /* 0x000fc400078008ff */
[----:B0-----:R-:W-:Y:S02]  /*1670*/  LEA R40, P2, R55, R6, 0x1 ;  /* 0x0000000637287211 */ /* 0x001fe400078408ff */
[----:B------:R-:W-:Y:S02]  /*1680*/  LEA R95, R7, R93, 0x1 ;  /* 0x0000005d075f7211 */ /* 0x000fe400078e08ff */
[-C--:B------:R-:W-:Y:S02]  /*1690*/  LEA.HI.X.SX32 R41, R55, R2.reuse, 0x1, P2 ;  /* 0x0000000237297211 */ /* 0x080fe400010f0eff */
[----:B------:R-:W-:Y:S01]  /*16a0*/  LEA.HI.X.SX32 R53, R63, R2, 0x1, P0 ;  /* 0x000000023f357211 */ /* 0x000fe200000f0eff */
[----:B------:R-:W-:Y:S01]  /*16b0*/  IMAD R97, R7, 0x2, R95 ;  /* 0x0000000207617824 */ /* 0x000fe200078e025f */
[----:B------:R-:W-:Y:S01]  /*16c0*/  LEA R56, P0, R69, R6, 0x1 ;  /* 0x0000000645387211 */ /* 0x000fe200078008ff */
[----:B------:R-:W-:Y:S03]  /*16d0*/  STL.64 [R1+0x6c8], R40 ;  /* 0x0006c82801007387 */ /* 0x000fe60000100a00 */
[----:B------:R-:W-:Y:S01]  /*16e0*/  LEA R5, R7, R97, 0x1 ;  /* 0x0000006107057211 */ /* 0x000fe200078e08ff */
[----:B------:R0:W-:Y:S01]  /*16f0*/  STL.64 [R1+0x6d8], R46 ;  /* 0x0006d82e01007387 */ /* 0x0001e20000100a00 */
[----:B------:R-:W-:-:S02]  /*1700*/  LEA.HI.X.SX32 R57, R69, R2, 0x1, P0 ;  /* 0x0000000245397211 */ /* 0x000fc400000f0eff */
[-C--:B------:R-:W-:Y:S01]  /*1710*/  LEA R60, P0, R75, R6.reuse, 0x1 ;  /* 0x000000064b3c7211 */ /* 0x080fe200078008ff */
[C---:B------:R-:W-:Y:S01]  /*1720*/  IMAD R9, R7.reuse, 0x2, R5 ;  /* 0x0000000207097824 */ /* 0x040fe200078e0205 */
[----:B------:R-:W-:Y:S03]  /*1730*/  STL.64 [R1+0x6d0], R42 ;  /* 0x0006d02a01007387 */ /* 0x000fe60000100a00 */
[----:B------:R-:W-:Y:S01]  /*1740*/  IMAD R99, R7, 0x2, R9 ;  /* 0x0000000207637824 */ /* 0x000fe200078e0209 */
[----:B------:R1:W-:Y:S01]  /*1750*/  STL.64 [R1+0x6c0], R50 ;  /* 0x0006c03201007387 */ /* 0x0003e20000100a00 */
[----:B0-----:R-:W-:-:S03]  /*1760*/  LEA R46, P2, R61, R6, 0x1 ;  /* 0x000000063d2e7211 */ /* 0x001fc600078408ff */
[----:B------:R0:W-:Y:S01]  /*1770*/  STL.64 [R1+0x6b8], R48 ;  /* 0x0006b83001007387 */ /* 0x0001e20000100a00 */
[----:B------:R-:W-:Y:S02]  /*1780*/  LEA R101, R7, R99, 0x1 ;  /* 0x0000006307657211 */ /* 0x000fe400078e08ff */
[-C--:B------:R-:W-:Y:S02]  /*1790*/  LEA.HI.X.SX32 R47, R61, R2.reuse, 0x1, P2 ;  /* 0x000000023d2f7211 */ /* 0x080fe400010f0eff */
[----:B------:R-:W-:Y:S01]  /*17a0*/  LEA.HI.X.SX32 R61, R75, R2, 0x1, P0 ;  /* 0x000000024b3d7211 */ /* 0x000fe200000f0eff */
[----:B------:R-:W-:Y:S01]  /*17b0*/  IMAD R3, R7, 0x2, R101 ;  /* 0x0000000207037824 */ /* 0x000fe200078e0265 */
[-C--:B------:R-:W-:Y:S01]  /*17c0*/  LEA R64, P0, R81, R6.reuse, 0x1 ;  /* 0x0000000651407211 */ /* 0x080fe200078008ff */
[----:B------:R-:W-:Y:S01]  /*17d0*/  STL.64 [R1+0x6b0], R46 ;  /* 0x0006b02e01007387 */ /* 0x000fe20000100a00 */
[-C--:B-1----:R-:W-:Y:S01]  /*17e0*/  LEA R50, P1, R65, R6.reuse, 0x1 ;  /* 0x0000000641327211 */ /* 0x082fe200078208ff */
[----:B------:R-:W-:Y:S01]  /*17f0*/  IMAD R103, R7, 0x2, R3 ;  /* 0x0000000207677824 */ /* 0x000fe200078e0203 */
[----:B0-----:R-:W-:-:S02]  /*1800*/  LEA R48, P2, R67, R6, 0x1 ;  /* 0x0000000643307211 */ /* 0x001fc400078408ff */
[-C--:B------:R-:W-:Y:S02]  /*1810*/  LEA.HI.X.SX32 R51, R65, R2.reuse, 0x1, P1 ;  /* 0x0000000241337211 */ /* 0x080fe400008f0eff */
[----:B------:R-:W-:Y:S02]  /*1820*/  LEA R17, R7, R103, 0x1 ;  /* 0x0000006707117211 */ /* 0x000fe400078e08ff */
[----:B------:R-:W-:Y:S02]  /*1830*/  LEA.HI.X.SX32 R49, R67, R2, 0x1, P2 ;  /* 0x0000000243317211 */ /* 0x000fe400010f0eff */
[----:B------:R-:W-:Y:S01]  /*1840*/  LEA R54, P1, R71, R6, 0x1 ;  /* 0x0000000647367211 */ /* 0x000fe200078208ff */
[----:B------:R-:W-:Y:S01]  /*1850*/  IMAD R19, R7, 0x2, R17 ;  /* 0x0000000207137824 */ /* 0x000fe200078e0211 */
[-C--:B------:R-:W-:Y:S01]  /*1860*/  LEA.HI.X.SX32 R65, R81, R2.reuse, 0x1, P0 ;  /* 0x0000000251417211 */ /* 0x080fe200000f0eff */
[----:B------:R-:W-:Y:S01]  /*1870*/  STL.64 [R1+0x698], R48 ;  /* 0x0006983001007387 */ /* 0x000fe20000100a00 */
[----:B------:R-:W-:Y:S01]  /*1880*/  LEA.HI.X.SX32 R55, R71, R2, 0x1, P1 ;  /* 0x0000000247377211 */ /* 0x000fe200008f0eff */
[----:B------:R-:W-:Y:S01]  /*1890*/  IMAD R21, R7, 0x2, R19 ;  /* 0x0000000207157824 */ /* 0x000fe200078e0213 */
[-C--:B------:R-:W-:Y:S01]  /*18a0*/  LEA R58, P1, R77, R6.reuse, 0x1 ;  /* 0x000000064d3a7211 */ /* 0x080fe200078208ff */
[----:B------:R0:W-:Y:S01]  /*18b0*/  STL.64 [R1+0x6a8], R52 ;  /* 0x0006a83401007387 */ /* 0x0001e20000100a00 */
[----:B------:R-:W-:Y:S01]  /*18c0*/  LEA R68, P0, R87, R6, 0x1 ;  /* 0x0000000657447211 */ /* 0x000fe200078008ff */
[----:B------:R-:W-:Y:S01]  /*18d0*/  IMAD R23, R7, 0x2, R21 ;  /* 0x0000000207177824 */ /* 0x000fe200078e0215 */
[----:B------:R-:W-:Y:S01]  /*18e0*/  LEA.HI.X.SX32 R59, R77, R2, 0x1, P1 ;  /* 0x000000024d3b7211 */ /* 0x000fe200008f0eff */
[----:B------:R-:W-:Y:S01]  /*18f0*/  STL.64 [R1+0x6a0], R50 ;  /* 0x0006a03201007387 */ /* 0x000fe20000100a00 */
[----:B------:R-:W-:-:S02]  /*1900*/  LEA R62, P1, R83, R6, 0x1 ;  /* 0x00000006533e7211 */ /* 0x000fc400078208ff */
[----:B------:R-:W-:Y:S02]  /*1910*/  LEA R27, R7, R23, 0x1 ;  /* 0x00000017071b7211 */ /* 0x000fe400078e08ff */
[-C--:B------:R-:W-:Y:S02]  /*1920*/  LEA.HI.X.SX32 R63, R83, R2.reuse, 0x1, P1 ;  /* 0x00000002533f7211 */ /* 0x080fe400008f0eff */
[----:B------:R-:W-:Y:S01]  /*1930*/  LEA.HI.X.SX32 R69, R87, R2, 0x1, P0 ;  /* 0x0000000257457211 */ /* 0x000fe200000f0eff */
[----:B------:R-:W-:Y:S01]  /*1940*/  IMAD R29, R7, 0x2, R27 ;  /* 0x00000002071d7824 */ /* 0x000fe200078e021b */
[-C--:B0-----:R-:W-:Y:S02]  /*1950*/  LEA R52, P2, R73, R6.reuse, 0x1 ;  /* 0x0000000649347211 */ /* 0x081fe400078408ff */
[----:B------:R-:W-:Y:S01]  /*1960*/  LEA R66, P1, R89, R6, 0x1 ;  /* 0x0000000659427211 */ /* 0x000fe200078208ff */
[----:B------:R-:W-:Y:S01]  /*1970*/  IMAD R31, R7, 0x2, R29 ;  /* 0x00000002071f7824 */ /* 0x000fe200078e021d */
[----:B------:R-:W-:-:S02]  /*1980*/  LEA.HI.X.SX32 R53, R73, R2, 0x1, P2 ;  /* 0x0000000249357211 */ /* 0x000fc400010f0eff */
[----:B------:R-:W-:Y:S01]  /*1990*/  LEA.HI.X.SX32 R67, R89, R2, 0x1, P1 ;  /* 0x0000000259437211 */ /* 0x000fe200008f0eff */
[----:B------:R-:W-:Y:S01]  /*19a0*/  IMAD R33, R7, 0x2, R31 ;  /* 0x0000000207217824 */ /* 0x000fe200078e021f */
[-C--:B------:R-:W-:Y:S01]  /*19b0*/  LEA R72, P0, R93, R6.reuse, 0x1 ;  /* 0x000000065d487211 */ /* 0x080fe200078008ff */
[----:B------:R-:W-:Y:S01]  /*19c0*/  STL.64 [R1+0x680], R52 ;  /* 0x0006803401007387 */ /* 0x000fe20000100a00 */
[----:B------:R-:W-:Y:S02]  /*19d0*/  LEA R70, P1, R95, R6, 0x1 ;  /* 0x000000065f467211 */ /* 0x000fe400078208ff */
[----:B------:R-:W-:Y:S01]  /*19e0*/  LEA R35, R7, R33, 0x1 ;  /* 0x0000002107237211 */ /* 0x000fe200078e08ff */
[----:B------:R0:W-:Y:S01]  /*19f0*/  STL.64 [R1+0x690], R56 ;  /* 0x0006903801007387 */ /* 0x0001e20000100a00 */
[-C--:B------:R-:W-:Y:S02]  /*1a00*/  LEA.HI.X.SX32 R73, R93, R2.reuse, 0x1, P0 ;  /* 0x000000025d497211 */ /* 0x080fe400000f0eff */
[----:B------:R-:W-:Y:S01]  /*1a10*/  LEA.HI.X.SX32 R71, R95, R2, 0x1, P1 ;  /* 0x000000025f477211 */ /* 0x000fe200008f0eff */
[----:B------:R-:W-:Y:S01]  /*1a20*/  IMAD R37, R7, 0x2, R35 ;  /* 0x0000000207257824 */ /* 0x000fe200078e0223 */
[----:B------:R-:W-:Y:S01]  /*1a30*/  STL.64 [R1+0x688], R54 ;  /* 0x0006883601007387 */ /* 0x000fe20000100a00 */
[----:B------:R-:W-:-:S02]  /*1a40*/  LEA R76, P0, R5, R6, 0x1 ;  /* 0x00000006054c7211 */ /* 0x000fc400078008ff */
[----:B------:R-:W-:Y:S01]  /*1a50*/  IMAD R39, R7, 0x2, R37 ;  /* 0x0000000207277824 */ /* 0x000fe200078e0225 */
[----:B------:R-:W-:Y:S02]  /*1a60*/  LEA R74, P1, R9, R6, 0x1 ;  /* 0x00000006094a7211 */ /* 0x000fe400078208ff */
[----:B------:R-:W-:Y:S01]  /*1a70*/  LEA.HI.X.SX32 R77, R5, R2, 0x1, P0 ;  /* 0x00000002054d7211 */ /* 0x000fe200000f0eff */
[----:B------:R-:W-:Y:S01]  /*1a80*/  IMAD R41, R7, 0x2, R39 ;  /* 0x0000000207297824 */ /* 0x000fe200078e0227 */
[----:B0-----:R-:W-:Y:S02]  /*1a90*/  LEA R56, P2, R79, R6, 0x1 ;  /* 0x000000064f387211 */ /* 0x001fe400078408ff */
[-C--:B------:R-:W-:Y:S02]  /*1aa0*/  LEA.HI.X.SX32 R75, R9, R2.reuse, 0x1, P1 ;  /* 0x00000002094b7211 */ /* 0x080fe400008f0eff */
[----:B------:R-:W-:Y:S02]  /*1ab0*/  LEA.HI.X.SX32 R57, R79, R2, 0x1, P2 ;  /* 0x000000024f397211 */ /* 0x000fe400010f0eff */
[----:B------:R-:W-:-:S03]  /*1ac0*/  LEA R43, R7, R41, 0x1 ;  /* 0x00000029072b7211 */ /* 0x000fc600078e08ff */
[----:B------:R-:W-:Y:S02]  /*1ad0*/  STL.64 [R1+0x668], R56 ;  /* 0x0006683801007387 */ /* 0x000fe40000100a00 */
[C---:B------:R-:W-:Y:S02]  /*1ae0*/  IMAD R45, R7.reuse, 0x2, R43 ;  /* 0x00000002072d7824 */ /* 0x040fe400078e022b */
[----:B------:R0:W-:Y:S02]  /*1af0*/  STL.64 [R1+0x678], R60 ;  /* 0x0006783c01007387 */ /* 0x0001e40000100a00 */
[C---:B------:R-:W-:Y:S02]  /*1b00*/  IMAD R47, R7.reuse, 0x2, R45 ;  /* 0x00000002072f7824 */ /* 0x040fe400078e022d */
[----:B------:R1:W-:Y:S02]  /*1b10*/  STL.64 [R1+0x670], R58 ;  /* 0x0006703a01007387 */ /* 0x0003e40000100a00 */
[----:B------:R-:W-:-:S05]  /*1b20*/  IMAD R49, R7, 0x2, R47 ;  /* 0x0000000207317824 */ /* 0x000fca00078e022f */
[----:B------:R-:W-:Y:S02]  /*1b30*/  LEA R51, R7, R49, 0x1 ;  /* 0x0000003107337211 */ /* 0x000fe400078e08ff */
[----:B0-----:R-:W-:-:S03]  /*1b40*/  LEA R60, P2, R85, R6, 0x1 ;  /* 0x00000006553c7211 */ /* 0x001fc600078408ff */
[----:B------:R-:W-:Y:S01]  /*1b50*/  IMAD R53, R7, 0x2, R51 ;  /* 0x0000000207357824 */ /* 0x000fe200078e0233 */
[----:B------:R-:W-:-:S03]  /*1b60*/  LEA.HI.X.SX32 R61, R85, R2, 0x1, P2 ;  /* 0x00000002553d7211 */ /* 0x000fc600010f0eff */
[C---:B------:R-:W-:Y:S02]  /*1b70*/  IMAD R55, R7.reuse, 0x2, R53 ;  /* 0x0000000207377824 */ /* 0x040fe400078e0235 */
[----:B------:R0:W-:Y:S02]  /*1b80*/  STL.64 [R1+0x650], R60 ;  /* 0x0006503c01007387 */ /* 0x0001e40000100a00 */
[C---:B------:R-:W-:Y:S02]  /*1b90*/  IMAD R57, R7.reuse, 0x2, R55 ;  /* 0x0000000207397824 */ /* 0x040fe400078e0237 */
[----:B------:R2:W-:Y:S03]  /*1ba0*/  STL.64 [R1+0x660], R64 ;  /* 0x0006604001007387 */ /* 0x0005e60000100a00 */
[C---:B-1----:R-:W-:Y:S01]  /*1bb0*/  LEA R59, R7.reuse, R57, 0x1 ;  /* 0x00000039073b7211 */ /* 0x042fe200078e08ff */
[----:B------:R1:W-:Y:S04]  /*1bc0*/  STL.64 [R1+0x658], R62 ;  /* 0x0006583e01007387 */ /* 0x0003e80000100a00 */
[----:B0-----:R-:W-:Y:S01]  /*1bd0*/  IMAD R61, R7, 0x2, R59 ;  /* 0x00000002073d7824 */ /* 0x001fe200078e023b */
[----:B--2---:R-:W-:-:S04]  /*1be0*/  LEA R64, P2, R91, R6, 0x1 ;  /* 0x000000065b407211 */ /* 0x004fc800078408ff */
[----:B------:R-:W-:Y:S01]  /*1bf0*/  LEA.HI.X.SX32 R65, R91, R2, 0x1, P2 ;  /* 0x000000025b417211 */ /* 0x000fe200010f0eff */
[----:B-1----:R-:W-:-:S04]  /*1c00*/  IMAD R63, R7, 0x2, R61 ;  /* 0x00000002073f7824 */ /* 0x002fc800078e023d */
[----:B------:R0:W-:Y:S04]  /*1c10*/  STL.64 [R1+0x638], R64 ;  /* 0x0006384001007387 */ /* 0x0001e80000100a00 */
[----:B------:R1:W-:Y:S04]  /*1c20*/  STL.64 [R1+0x648], R68 ;  /* 0x0006484401007387 */ /* 0x0003e80000100a00 */
[----:B------:R2:W-:Y:S01]  /*1c30*/  STL.64 [R1+0x640], R66 ;  /* 0x0006404201007387 */ /* 0x0005e20000100a00 */
[----:B0-----:R-:W-:Y:S01]  /*1c40*/  IMAD R65, R7, 0x2, R63 ;  /* 0x0000000207417824 */ /* 0x001fe200078e023f */
[----:B-1----:R-:W-:-:S04]  /*1c50*/  LEA R68, P2, R97, R6, 0x1 ;  /* 0x0000000661447211 */ /* 0x002fc800078408ff */
[----:B------:R-:W-:Y:S02]  /*1c60*/  LEA.HI.X.SX32 R69, R97, R2, 0x1, P2 ;  /* 0x0000000261457211 */ /* 0x000fe400010f0eff */
[----:B--2---:R-:W-:-:S03]  /*1c70*/  LEA R67, R7, R65, 0x1 ;  /* 0x0000004107437211 */ /* 0x004fc600078e08ff */
[----:B------:R0:W-:Y:S04]  /*1c80*/  STL.64 [R1+0x620], R68 ;  /* 0x0006204401007387 */ /* 0x0001e80000100a00 */
[----:B------:R1:W-:Y:S04]  /*1c90*/  STL.64 [R1+0x630], R72 ;  /* 0x0006304801007387 */ /* 0x0003e80000100a00 */
[----:B------:R2:W-:Y:S04]  /*1ca0*/  STL.64 [R1+0x628], R70 ;  /* 0x0006284601007387 */ /* 0x0005e80000100a00 */
[----:B------:R3:W-:Y:S01]  /*1cb0*/  STL.64 [R1+0x618], R76 ;  /* 0x0006184c01007387 */ /* 0x0007e20000100a00 */
[----:B0-----:R-:W-:Y:S01]  /*1cc0*/  IMAD R69, R7, 0x2, R67 ;  /* 0x0000000207457824 */ /* 0x001fe200078e0243 */
[----:B-1----:R-:W-:-:S02]  /*1cd0*/  LEA R72, P2, R99, R6, 0x1 ;  /* 0x0000000663487211 */ /* 0x002fc400078408ff */
[----:B------:R0:W-:Y:S02]  /*1ce0*/  STL.64 [R1+0x610], R74 ;  /* 0x0006104a01007387 */ /* 0x0001e40000100a00 */
[----:B------:R-:W-:Y:S01]  /*1cf0*/  LEA.HI.X.SX32 R73, R99, R2, 0x1, P2 ;  /* 0x0000000263497211 */ /* 0x000fe200010f0eff */
[----:B--2---:R-:W-:Y:S01]  /*1d00*/  IMAD R71, R7, 0x2, R69 ;  /* 0x0000000207477824 */ /* 0x004fe200078e0245 */
[-C--:B------:R-:W-:Y:S02]  /*1d10*/  LEA R4, P2, R103, R6.reuse, 0x1 ;  /* 0x0000000667047211 */ /* 0x080fe400078408ff */
[----:B---3--:R-:W-:Y:S01]  /*1d20*/  LEA R76, P0, R101, R6, 0x1 ;  /* 0x00000006654c7211 */ /* 0x008fe200078008ff */
[----:B------:R1:W-:Y:S01]  /*1d30*/  STL.64 [R1+0x608], R72 ;  /* 0x0006084801007387 */ /* 0x0003e20000100a00 */
[-C--:B------:R-:W-:Y:S01]  /*1d40*/  LEA.HI.X.SX32 R5, R103, R2.reuse, 0x1, P2 ;  /* 0x0000000267057211 */ /* 0x080fe200010f0eff */
[----:B------:R-:W-:Y:S01]  /*1d50*/  IMAD R9, R7, 0x2, R71 ;  /* 0x0000000207097824 */ /* 0x000fe200078e0247 */
[----:B------:R-:W-:-:S02]  /*1d60*/  LEA.HI.X.SX32 R77, R101, R2, 0x1, P0 ;  /* 0x00000002654d7211 */ /* 0x000fc400000f0eff */
[-C--:B0-----:R-:W-:Y:S02]  /*1d70*/  LEA R74, P1, R3, R6.reuse, 0x1 ;  /* 0x00000006034a7211 */ /* 0x081fe400078208ff */
[----:B------:R-:W-:Y:S01]  /*1d80*/  LEA R78, P0, R17, R6, 0x1 ;  /* 0x00000006114e7211 */ /* 0x000fe200078008ff */
[----:B------:R0:W-:Y:S01]  /*1d90*/  STL.64 [R1+0x600], R76 ;  /* 0x0006004c01007387 */ /* 0x0001e20000100a00 */
[-C--:B------:R-:W-:Y:S02]  /*1da0*/  LEA.HI.X.SX32 R75, R3, R2.reuse, 0x1, P1 ;  /* 0x00000002034b7211 */ /* 0x080fe400008f0eff */
[----:B------:R-:W-:Y:S02]  /*1db0*/  LEA.HI.X.SX32 R79, R17, R2, 0x1, P0 ;  /* 0x00000002114f7211 */ /* 0x000fe400000f0eff */
[C---:B-1----:R-:W-:Y:S01]  /*1dc0*/  LEA R73, R7.reuse, R9, 0x1 ;  /* 0x0000000907497211 */ /* 0x042fe200078e08ff */
[----:B------:R1:W-:Y:S04]  /*1dd0*/  STL.64 [R1+0x5f8], R74 ;  /* 0x0005f84a01007387 */ /* 0x0003e80000100a00 */
[----:B------:R2:W-:Y:S01]  /*1de0*/  STL.64 [R1+0x5f0], R4 ;  /* 0x0005f00401007387 */ /* 0x0005e20000100a00 */
[----:B------:R-:W-:Y:S01]  /*1df0*/  IMAD R3, R7, 0x2, R73 ;  /* 0x0000000207037824 */ /* 0x000fe200078e0249 */
[----:B0-----:R-:W-:-:S02]  /*1e00*/  LEA R76, P1, R19, R6, 0x1 ;  /* 0x00000006134c7211 */ /* 0x001fc400078208ff */
[----:B------:R0:W-:Y:S02]  /*1e10*/  STL.64 [R1+0x5e8], R78 ;  /* 0x0005e84e01007387 */ /* 0x0001e40000100a00 */
[----:B------:R-:W-:Y:S01]  /*1e20*/  LEA.HI.X.SX32 R77, R19, R2, 0x1, P1 ;  /* 0x00000002134d7211 */ /* 0x000fe200008f0eff */
[----:B-1----:R-:W-:-:S04]  /*1e30*/  IMAD R75, R7, 0x2, R3 ;  /* 0x00000002074b7824 */ /* 0x002fc800078e0203 */
[----:B------:R1:W-:Y:S01]  /*1e40*/  STL.64 [R1+0x5e0], R76 ;  /* 0x0005e04c01007387 */ /* 0x0003e20000100a00 */
[----:B--2---:R-:W-:Y:S01]  /*1e50*/  LEA R4, P2, R21, R6, 0x1 ;  /* 0x0000000615047211 */ /* 0x004fe200078408ff */
[----:B------:R-:W-:-:S03]  /*1e60*/  IMAD R17, R7, 0x2, R75 ;  /* 0x0000000207117824 */ /* 0x000fc600078e024b */
[----:B------:R-:W-:Y:S02]  /*1e70*/  LEA.HI.X.SX32 R5, R21, R2, 0x1, P2 ;  /* 0x0000000215057211 */ /* 0x000fe400010f0eff */
[----:B0-----:R-:W-:Y:S02]  /*1e80*/  LEA R78, P0, R23, R6, 0x1 ;  /* 0x00000006174e7211 */ /* 0x001fe400078008ff */
[----:B------:R-:W-:Y:S01]  /*1e90*/  LEA R19, R7, R17, 0x1 ;  /* 0x0000001107137211 */ /* 0x000fe200078e08ff */
[----:B------:R0:W-:Y:S01]  /*1ea0*/  STL.64 [R1+0x5d8], R4 ;  /* 0x0005d80401007387 */ /* 0x0001e20000100a00 */
[----:B------:R-:W-:Y:S02]  /*1eb0*/  LEA.HI.X.SX32 R79, R23, R2, 0x1, P0 ;  /* 0x00000002174f7211 */ /* 0x000fe400000f0eff */
[----:B-1----:R-:W-:Y:S01]  /*1ec0*/  LEA R76, P1, R27, R6, 0x1 ;  /* 0x000000061b4c7211 */ /* 0x002fe200078208ff */
[----:B------:R-:W-:Y:S02]  /*1ed0*/  IMAD R21, R7, 0x2, R19 ;  /* 0x0000000207157824 */ /* 0x000fe400078e0213 */
[----:B------:R1:W-:Y:S01]  /*1ee0*/  STL.64 [R1+0x5d0], R78 ;  /* 0x0005d04e01007387 */ /* 0x0003e20000100a00 */
[----:B------:R-:W-:Y:S01]  /*1ef0*/  LEA.HI.X.SX32 R77, R27, R2, 0x1, P1 ;  /* 0x000000021b4d7211 */ /* 0x000fe200008f0eff */
[----:B------:R-:W-:Y:S01]  /*1f00*/  IMAD R23, R7, 0x2, R21 ;  /* 0x0000000207177824 */ /* 0x000fe200078e0215 */
[----:B0-----:R-:W-:-:S03]  /*1f10*/  LEA R4, P2, R29, R6, 0x1 ;  /* 0x000000061d047211 */ /* 0x001fc600078408ff */
[----:B------:R0:W-:Y:S01]  /*1f20*/  STL.64 [R1+0x5c8], R76 ;  /* 0x0005c84c01007387 */ /* 0x0001e20000100a00 */
[----:B------:R-:W-:Y:S01]  /*1f30*/  IMAD R27, R7, 0x2, R23 ;  /* 0x00000002071b7824 */ /* 0x000fe200078e0217 */
[----:B------:R-:W-:Y:S02]  /*1f40*/  LEA.HI.X.SX32 R5, R29, R2, 0x1, P2 ;  /* 0x000000021d057211 */ /* 0x000fe400010f0eff */
[----:B-1----:R-:W-:Y:S02]  /*1f50*/  LEA R78, P0, R31, R6, 0x1 ;  /* 0x000000061f4e7211 */ /* 0x002fe400078008ff */
[----:B------:R-:W-:Y:S01]  /*1f60*/  LEA R29, R7, R27, 0x1 ;  /* 0x0000001b071d7211 */ /* 0x000fe200078e08ff */
[----:B------:R1:W-:Y:S01]  /*1f70*/  STL.64 [R1+0x5c0], R4 ;  /* 0x0005c00401007387 */ /* 0x0003e20000100a00 */
[----:B------:R-:W-:Y:S02]  /*1f80*/  LEA.HI.X.SX32 R79, R31, R2, 0x1, P0 ;  /* 0x000000021f4f7211 */ /* 0x000fe400000f0eff */
[----:B0-----:R-:W-:-:S03]  /*1f90*/  LEA R76, P1, R33, R6, 0x1 ;  /* 0x00000006214c7211 */ /* 0x001fc600078208ff */
[----:B------:R0:W-:Y:S01]  /*1fa0*/  STL.64 [R1+0x5b8], R78 ;  /* 0x0005b84e01007387 */ /* 0x0001e20000100a00 */
[----:B------:R-:W-:Y:S02]  /*1fb0*/  LEA.HI.X.SX32 R77, R33, R2, 0x1, P1 ;  /* 0x00000002214d7211 */ /* 0x000fe400008f0eff */
[-C--:B------:R-:W-:Y:S02]  /*1fc0*/  LEA R30, P1, R39, R6.reuse, 0x1 ;  /* 0x00000006271e7211 */ /* 0x080fe400078208ff */
[----:B-1----:R-:W-:Y:S01]  /*1fd0*/  LEA R4, P2, R35, R6, 0x1 ;  /* 0x0000000623047211 */ /* 0x002fe200078408ff */
[----:B------:R1:W-:Y:S01]  /*1fe0*/  STL.64 [R1+0x5b0], R76 ;  /* 0x0005b04c01007387 */ /* 0x0003e20000100a00 */
[-C--:B------:R-:W-:Y:S02]  /*1ff0*/  LEA.HI.X.SX32 R31, R39, R2.reuse, 0x1, P1 ;  /* 0x00000002271f7211 */ /* 0x080fe400008f0eff */
[----:B------:R-:W-:Y:S02]  /*2000*/  LEA.HI.X.SX32 R5, R35, R2, 0x1, P2 ;  /* 0x0000000223057211 */ /* 0x000fe400010f0eff */
[----:B------:R-:W-:Y:S01]  /*2010*/  LEA R34, P1, R45, R6, 0x1 ;  /* 0x000000062d227211 */ /* 0x000fe200078208ff */
[----:B0-----:R-:W-:-:S02]  /*2020*/  CS2R R78, SRZ ;  /* 0x00000000004e7805 */ /* 0x001fc4000001ff00 */
[----:B------:R0:W-:Y:S01]  /*2030*/  STL.64 [R1+0x5a8], R4 ;  /* 0x0005a80401007387 */ /* 0x0001e20000100a00 */
[----:B------:R-:W-:Y:S02]  /*2040*/  LEA.HI.X.SX32 R35, R45, R2, 0x1, P1 ;  /* 0x000000022d237211 */ /* 0x000fe400008f0eff */
[C---:B-1----:R-:W-:Y:S01]  /*2050*/  LEA R76, P0, R37.reuse, R6, 0x1 ;  /* 0x00000006254c7211 */ /* 0x042fe200078008ff */
[----:B------:R1:W-:Y:S03]  /*2060*/  STL.64 [R1+0x598], R30 ;  /* 0x0005981e01007387 */ /* 0x0003e60000100a00 */
[----:B------:R-:W-:Y:S02]  /*2070*/  LEA.HI.X.SX32 R77, R37, R2, 0x1, P0 ;  /* 0x00000002254d7211 */ /* 0x000fe400000f0eff */
[-C--:B------:R-:W-:Y:S02]  /*2080*/  LEA R38, P0, R43, R6.reuse, 0x1 ;  /* 0x000000062b267211 */ /* 0x080fe400078008ff */
[----:B0-----:R-:W-:Y:S01]  /*2090*/  LEA R4, P2, R41, R6, 0x1 ;  /* 0x0000000629047211 */ /* 0x001fe200078408ff */
[----:B------:R0:W-:Y:S01]  /*20a0*/  STL.64 [R1+0x5a0], R76 ;  /* 0x0005a04c01007387 */ /* 0x0001e20000100a00 */
[----:B------:R-:W-:-:S02]  /*20b0*/  LEA.HI.X.SX32 R39, R43, R2, 0x1, P0 ;  /* 0x000000022b277211 */ /* 0x000fc400000f0eff */
[----:B------:R-:W-:Y:S01]  /*20c0*/  LEA.HI.X.SX32 R5, R41, R2, 0x1, P2 ;  /* 0x0000000229057211 */ /* 0x000fe200010f0eff */
[----:B-1----:R-:W-:Y:S01]  /*20d0*/  IMAD R31, R7, 0x2, R29 ;  /* 0x00000002071f7824 */ /* 0x002fe200078e021d */
[----:B------:R-:W-:-:S03]  /*20e0*/  LEA R42, P0, R49, R6, 0x1 ;  /* 0x00000006312a7211 */ /* 0x000fc600078008ff */
[----:B------:R1:W-:Y:S01]  /*20f0*/  STL.64 [R1+0x590], R4 ;  /* 0x0005900401007387 */ /* 0x0003e20000100a00 */
[----:B------:R-:W-:Y:S01]  /*2100*/  LEA.HI.X.SX32 R43, R49, R2, 0x1, P0 ;  /* 0x00000002312b7211 */ /* 0x000fe200000f0eff */
[----:B------:R-:W-:Y:S01]  /*2110*/  IMAD R37, R7, 0x2, R31 ;  /* 0x0000000207257824 */ /* 0x000fe200078e021f */
[----:B------:R-:W-:Y:S01]  /*2120*/  LEA R46, P0, R55, R6, 0x1 ;  /* 0x00000006372e7211 */ /* 0x000fe200078008ff */
[----:B------:R2:W-:Y:S01]  /*2130*/  STL.64 [R1+0x588], R38 ;  /* 0x0005882601007387 */ /* 0x0005e20000100a00 */
[----:B0-----:R-:W-:-:S03]  /*2140*/  CS2R R76, SRZ ;  /* 0x00000000004c7805 */ /* 0x001fc6000001ff00 */
[----:B------:R0:W-:Y:S01]  /*2150*/  STL.64 [R1+0x580], R34 ;  /* 0x0005802201007387 */ /* 0x0001e20000100a00 */
[----:B-1----:R-:W-:-:S04]  /*2160*/  LEA R4, P2, R47, R6, 0x1 ;  /* 0x000000062f047211 */ /* 0x002fc800078408ff */
[-C--:B------:R-:W-:Y:S01]  /*2170*/  LEA.HI.X.SX32 R5, R47, R2.reuse, 0x1, P2 ;  /* 0x000000022f057211 */ /* 0x080fe200010f0eff */
[----:B--2---:R-:W-:Y:S01]  /*2180*/  IMAD R39, R7, 0x2, R37 ;  /* 0x0000000207277824 */ /* 0x004fe200078e0225 */
[----:B------:R-:W-:Y:S02]  /*2190*/  LEA.HI.X.SX32 R47, R55, R2, 0x1, P0 ;  /* 0x00000002372f7211 */ /* 0x000fe400000f0eff */
[-C--:B0-----:R-:W-:Y:S01]  /*21a0*/  LEA R34, P1, R51, R6.reuse, 0x1 ;  /* 0x0000000633227211 */ /* 0x081fe200078208ff */
[----:B------:R0:W-:Y:S01]  /*21b0*/  STL.64 [R1+0x578], R4 ;  /* 0x0005780401007387 */ /* 0x0001e20000100a00 */
[----:B------:R-:W-:Y:S02]  /*21c0*/  LEA R50, P0, R61, R6, 0x1 ;  /* 0x000000063d327211 */ /* 0x000fe400078008ff */
[-C--:B------:R-:W-:Y:S01]  /*21d0*/  LEA.HI.X.SX32 R35, R51, R2.reuse, 0x1, P1 ;  /* 0x0000000233237211 */ /* 0x080fe200008f0eff */
[----:B------:R1:W-:Y:S01]  /*21e0*/  STL.64 [R1+0x570], R42 ;  /* 0x0005702a01007387 */ /* 0x0003e20000100a00 */
[----:B------:R-:W-:-:S02]  /*21f0*/  LEA.HI.X.SX32 R51, R61, R2, 0x1, P0 ;  /* 0x000000023d337211 */ /* 0x000fc400000f0eff */
[----:B------:R-:W-:Y:S01]  /*2200*/  LEA R41, R7, R39, 0x1 ;  /* 0x0000002707297211 */ /* 0x000fe200078e08ff */
[----:B------:R2:W-:Y:S01]  /*2210*/  STL.64 [R1+0x568], R34 ;  /* 0x0005682201007387 */ /* 0x0005e20000100a00 */
[-C--:B------:R-:W-:Y:S02]  /*2220*/  LEA R54, P0, R67, R6.reuse, 0x1 ;  /* 0x0000000643367211 */ /* 0x080fe400078008ff */
[----:B0-----:R-:W-:Y:S02]  /*2230*/  LEA R4, P2, R53, R6, 0x1 ;  /* 0x0000000635047211 */ /* 0x001fe400078408ff */
[-C--:B------:R-:W-:Y:S02]  /*2240*/  LEA.HI.X.SX32 R55, R67, R2.reuse, 0x1, P0 ;  /* 0x0000000243377211 */ /* 0x080fe400000f0eff */
[----:B------:R-:W-:Y:S01]  /*2250*/  LEA.HI.X.SX32 R5, R53, R2, 0x1, P2 ;  /* 0x0000000235057211 */ /* 0x000fe200010f0eff */
[----:B-1----:R-:W-:Y:S01]  /*2260*/  IMAD R43, R7, 0x2, R41 ;  /* 0x00000002072b7824 */ /* 0x002fe200078e0229 */
[----:B------:R-:W-:-:S02]  /*2270*/  LEA R58, P0, R9, R6, 0x1 ;  /* 0x00000006093a7211 */ /* 0x000fc400078008ff */
[----:B--2---:R-:W-:Y:S01]  /*2280*/  LEA R34, P1, R57, R6, 0x1 ;  /* 0x0000000639227211 */ /* 0x004fe200078208ff */
[----:B------:R0:W-:Y:S01]  /*2290*/  STL.64 [R1+0x560], R4 ;  /* 0x0005600401007387 */ /* 0x0001e20000100a00 */
[----:B------:R-:W-:Y:S02]  /*22a0*/  IMAD R45, R7, 0x2, R43 ;  /* 0x00000002072d7824 */ /* 0x000fe400078e022b */
[----:B------:R-:W-:Y:S01]  /*22b0*/  LEA.HI.X.SX32 R35, R57, R2, 0x1, P1 ;  /* 0x0000000239237211 */ /* 0x000fe200008f0eff */
[----:B------:R1:W-:Y:S04]  /*22c0*/  STL.64 [R1+0x558], R46 ;  /* 0x0005582e01007387 */ /* 0x0003e80000100a00 */
[----:B------:R2:W-:Y:S01]  /*22d0*/  STL.64 [R1+0x550], R34 ;  /* 0x0005502201007387 */ /* 0x0005e20000100a00 */
[----:B0-----:R-:W-:-:S04]  /*22e0*/  LEA R4, P2, R59, R6, 0x1 ;  /* 0x000000063b047211 */ /* 0x001fc800078408ff */
[-C--:B------:R-:W-:Y:S01]  /*22f0*/  LEA.HI.X.SX32 R5, R59, R2.reuse, 0x1, P2 ;  /* 0x000000023b057211 */ /* 0x080fe200010f0eff */
[----:B-1----:R-:W-:Y:S01]  /*2300*/  IMAD R47, R7, 0x2, R45 ;  /* 0x00000002072f7824 */ /* 0x002fe200078e022d */
[----:B------:R-:W-:Y:S02]  /*2310*/  LEA.HI.X.SX32 R59, R9, R2, 0x1, P0 ;  /* 0x00000002093b7211 */ /* 0x000fe400000f0eff */
[----:B--2---:R-:W-:Y:S01]  /*2320*/  LEA R34, P1, R63, R6, 0x1 ;  /* 0x000000063f227211 */ /* 0x004fe200078208ff */
[----:B------:R0:W-:Y:S01]  /*2330*/  STL.64 [R1+0x548], R4 ;  /* 0x0005480401007387 */ /* 0x0001e20000100a00 */
[----:B------:R-:W-:Y:S02]  /*2340*/  LEA R49, R7, R47, 0x1 ;  /* 0x0000002f07317211 */ /* 0x000fe400078e08ff */
[----:B------:R-:W-:Y:S01]  /*2350*/  LEA.HI.X.SX32 R35, R63, R2, 0x1, P1 ;  /* 0x000000023f237211 */ /* 0x000fe200008f0eff */
[----:B------:R1:W-:Y:S01]  /*2360*/  STL.64 [R1+0x540], R50 ;  /* 0x0005403201007387 */ /* 0x0003e20000100a00 */
[----:B------:R-:W-:-:S03]  /*2370*/  LEA R60, P0, R75, R6, 0x1 ;  /* 0x000000064b3c7211 */ /* 0x000fc600078008ff */
[----:B------:R2:W-:Y:S01]  /*2380*/  STL.64 [R1+0x538], R34 ;  /* 0x0005382201007387 */ /* 0x0005e20000100a00 */
[----:B------:R-:W-:Y:S02]  /*2390*/  LEA.HI.X.SX32 R61, R75, R2, 0x1, P0 ;  /* 0x000000024b3d7211 */ /* 0x000fe400000f0eff */
[----:B0-----:R-:W-:-:S04]  /*23a0*/  LEA R4, P2, R65, R6, 0x1 ;  /* 0x0000000641047211 */ /* 0x001fc800078408ff */
[----:B------:R-:W-:Y:S01]  /*23b0*/  LEA.HI.X.SX32 R5, R65, R2, 0x1, P2 ;  /* 0x0000000241057211 */ /* 0x000fe200010f0eff */
[----:B-1----:R-:W-:Y:S01]  /*23c0*/  IMAD R51, R7, 0x2, R49 ;  /* 0x0000000207337824 */ /* 0x002fe200078e0231 */
[----:B--2---:R-:W-:-:S03]  /*23d0*/  LEA R34, P1, R69, R6, 0x1 ;  /* 0x0000000645227211 */ /* 0x004fc600078208ff */
[----:B------:R0:W-:Y:S01]  /*23e0*/  STL.64 [R1+0x530], R4 ;  /* 0x0005300401007387 */ /* 0x0001e20000100a00 */
[----:B------:R-:W-:Y:S01]  /*23f0*/  IMAD R53, R7, 0x2, R51 ;  /* 0x0000000207357824 */ /* 0x000fe200078e0233 */
[----:B------:R-:W-:Y:S02]  /*2400*/  LEA.HI.X.SX32 R35, R69, R2, 0x1, P1 ;  /* 0x0000000245237211 */ /* 0x000fe400008f0eff */
        /* <DEDUP_REMOVED lines=9> */
[----:B------:R-:W-:-:S03]  /*24a0*/  LEA.HI.X.SX32 R35, R3, R2, 0x1, P2 ;  /* 0x0000000203237211 */ /* 0x000fc600010f0eff */
[----:B------:R1:W-:Y:S01]  /*24b0*/  STL.64 [R1+0x508], R56 ;  /* 0x0005083801007387 */ /* 0x0003e20000100a00 */
[----:B------:R-:W-:-:S03]  /*24c0*/  LEA R8, P2, R19, R6, 0x1 ;  /* 0x0000000613087211 */ /* 0x000fc600078408ff */
[----:B------:R2:W-:Y:S01]  /*24d0*/  STL.64 [R1+0x510], R58 ;  /* 0x0005103a01007387 */ /* 0x0005e20000100a00 */
[----:B------:R-:W-:-:S03]  /*24e0*/  LEA.HI.X.SX32 R9, R19, R2, 0x1, P2 ;  /* 0x0000000213097211 */ /* 0x000fc600010f0eff */
[----:B------:R3:W-:Y:S01]  /*24f0*/  STL.64 [R1+0x500], R34 ;  /* 0x0005002201007387 */ /* 0x0007e20000100a00 */
[----:B0-----:R-:W-:-:S03]  /*2500*/  LEA R5, R7, R55, 0x1 ;  /* 0x0000003707057211 */ /* 0x001fc600078e08ff */
[----:B------:R0:W-:Y:S02]  /*2510*/  STL.64 [R1+0x4f8], R60 ;  /* 0x0004f83c01007387 */ /* 0x0001e40000100a00 */
[----:B-1----:R-:W-:-:S04]  /*2520*/  IMAD R57, R7, 0x2, R5 ;  /* 0x0000000207397824 */ /* 0x002fc800078e0205 */
[----:B--2---:R-:W-:Y:S01]  /*2530*/  IMAD R59, R7, 0x2, R57 ;  /* 0x00000002073b7824 */ /* 0x004fe200078e0239 */
[----:B---3--:R-:W-:-:S03]  /*2540*/  LEA R34, P1, R17, R6, 0x1 ;  /* 0x0000000611227211 */ /* 0x008fc600078208ff */
[----:B------:R-:W-:Y:S01]  /*2550*/  IMAD R19, R7, 0x2, R59 ;  /* 0x0000000207137824 */ /* 0x000fe200078e023b */
[----:B------:R-:W-:Y:S02]  /*2560*/  LEA.HI.X.SX32 R35, R17, R2, 0x1, P1 ;  /* 0x0000000211237211 */ /* 0x000fe400008f0eff */
[----:B------:R-:W-:Y:S02]  /*2570*/  LEA R16, P1, R23, R6, 0x1 ;  /* 0x0000000617107211 */ /* 0x000fe400078208ff */
[----:B------:R-:W-:Y:S01]  /*2580*/  LEA R33, R7, R19, 0x1 ;  /* 0x0000001307217211 */ /* 0x000fe200078e08ff */
[----:B------:R1:W-:Y:S01]  /*2590*/  STL.64 [R1+0x4f0], R34 ;  /* 0x0004f02201007387 */ /* 0x0003e20000100a00 */
[----:B------:R-:W-:Y:S02]  /*25a0*/  LEA.HI.X.SX32 R17, R23, R2, 0x1, P1 ;  /* 0x0000000217117211 */ /* 0x000fe400008f0eff */
[C---:B0-----:R-:W-:Y:S01]  /*25b0*/  LEA R60, P1, R31.reuse, R6, 0x1 ;  /* 0x000000061f3c7211 */ /* 0x041fe200078208ff */
[----:B------:R0:W-:Y:S03]  /*25c0*/  STL.64 [R1+0x4e8], R8 ;  /* 0x0004e80801007387 */ /* 0x0001e60000100a00 */
[----:B------:R-:W-:-:S02]  /*25d0*/  LEA.HI.X.SX32 R61, R31, R2, 0x1, P1 ;  /* 0x000000021f3d7211 */ /* 0x000fc400008f0eff */
[----:B-1----:R-:W-:-:S04]  /*25e0*/  LEA R34, P0, R21, R6, 0x1 ;  /* 0x0000000615227211 */ /* 0x002fc800078008ff */
[----:B------:R-:W-:Y:S02]  /*25f0*/  LEA.HI.X.SX32 R35, R21, R2, 0x1, P0 ;  /* 0x0000000215237211 */ /* 0x000fe400000f0eff */
[-C--:B0-----:R-:W-:Y:S02]  /*2600*/  LEA R8, P2, R27, R6.reuse, 0x1 ;  /* 0x000000061b087211 */ /* 0x081fe400078408ff */
[----:B------:R-:W-:Y:S01]  /*2610*/  LEA R62, P0, R29, R6, 0x1 ;  /* 0x000000061d3e7211 */ /* 0x000fe200078008ff */
[----:B------:R0:W-:Y:S01]  /*2620*/  STL.64 [R1+0x4e0], R34 ;  /* 0x0004e02201007387 */ /* 0x0001e20000100a00 */
[-C--:B------:R-:W-:Y:S02]  /*2630*/  LEA.HI.X.SX32 R9, R27, R2.reuse, 0x1, P2 ;  /* 0x000000021b097211 */ /* 0x080fe400010f0eff */
[----:B------:R-:W-:Y:S01]  /*2640*/  LEA.HI.X.SX32 R63, R29, R2, 0x1, P0 ;  /* 0x000000021d3f7211 */ /* 0x000fe200000f0eff */
        /* <DEDUP_REMOVED lines=8> */
[----:B---3--:R-:W-:-:S03]  /*26d0*/  LEA R62, P0, R39, R6, 0x1 ;  /* 0x00000006273e7211 */ /* 0x008fc600078008ff */
[----:B------:R1:W-:Y:S01]  /*26e0*/  STL.64 [R1+0x4b8], R16 ;  /* 0x0004b81001007387 */ /* 0x0003e20000100a00 */
[----:B------:R-:W-:Y:S01]  /*26f0*/  IMAD R29, R7, 0x2, R9 ;  /* 0x00000002071d7824 */ /* 0x000fe200078e0209 */
[----:B------:R-:W-:Y:S02]  /*2700*/  LEA.HI.X.SX32 R63, R39, R2, 0x1, P0 ;  /* 0x00000002273f7211 */ /* 0x000fe400000f0eff */
[-C--:B0-----:R-:W-:Y:S02]  /*2710*/  LEA R60, P1, R41, R6.reuse, 0x1 ;  /* 0x00000006293c7211 */ /* 0x081fe400078208ff */
[----:B------:R-:W-:Y:S01]  /*2720*/  LEA R38, P0, R45, R6, 0x1 ;  /* 0x000000062d267211 */ /* 0x000fe200078008ff */
[----:B------:R-:W-:Y:S01]  /*2730*/  STL.64 [R1+0x4b0], R62 ;  /* 0x0004b03e01007387 */ /* 0x000fe20000100a00 */
[----:B------:R-:W-:Y:S02]  /*2740*/  LEA.HI.X.SX32 R61, R41, R2, 0x1, P1 ;  /* 0x00000002293d7211 */ /* 0x000fe400008f0eff */
[----:B------:R-:W-:-:S02]  /*2750*/  LEA R36, P1, R47, R6, 0x1 ;  /* 0x000000062f247211 */ /* 0x000fc400078208ff */
[----:B-1----:R-:W-:Y:S01]  /*2760*/  LEA R16, P2, R43, R6, 0x1 ;  /* 0x000000062b107211 */ /* 0x002fe200078408ff */
[----:B------:R-:W-:Y:S01]  /*2770*/  STL.64 [R1+0x4a8], R60 ;  /* 0x0004a83c01007387 */ /* 0x000fe20000100a00 */
[-C--:B------:R-:W-:Y:S02]  /*2780*/  LEA.HI.X.SX32 R39, R45, R2.reuse, 0x1, P0 ;  /* 0x000000022d277211 */ /* 0x080fe400000f0eff */
[-C--:B------:R-:W-:Y:S02]  /*2790*/  LEA.HI.X.SX32 R17, R43, R2.reuse, 0x1, P2 ;  /* 0x000000022b117211 */ /* 0x080fe400010f0eff */
[----:B------:R-:W-:Y:S02]  /*27a0*/  LEA.HI.X.SX32 R37, R47, R2, 0x1, P1 ;  /* 0x000000022f257211 */ /* 0x000fe400008f0eff */
[C---:B------:R-:W-:Y:S01]  /*27b0*/  LEA R31, R7.reuse, R29, 0x1 ;  /* 0x0000001d071f7211 */ /* 0x040fe200078e08ff */
[----:B------:R0:W-:Y:S04]  /*27c0*/  STL.64 [R1+0x4a0], R16 ;  /* 0x0004a01001007387 */ /* 0x0001e80000100a00 */
[----:B------:R1:W-:Y:S01]  /*27d0*/  STL.64 [R1+0x498], R38 ;  /* 0x0004982601007387 */ /* 0x0003e20000100a00 */
[----:B------:R-:W-:-:S03]  /*27e0*/  IMAD R3, R7, 0x2, R31 ;  /* 0x0000000207037824 */ /* 0x000fc600078e021f */
[----:B------:R2:W-:Y:S01]  /*27f0*/  STL.64 [R1+0x490], R36 ;  /* 0x0004902401007387 */ /* 0x0005e20000100a00 */
[----:B------:R-:W-:Y:S01]  /*2800*/  IMAD R23, R7, 0x2, R3 ;  /* 0x0000000207177824 */ /* 0x000fe200078e0203 */
[----:B0-----:R-:W-:-:S03]  /*2810*/  LEA R16, P2, R49, R6, 0x1 ;  /* 0x0000000631107211 */ /* 0x001fc600078408ff */
[----:B------:R-:W-:Y:S01]  /*2820*/  IMAD R27, R7, 0x2, R23 ;  /* 0x00000002071b7824 */ /* 0x000fe200078e0217 */
[----:B------:R-:W-:Y:S02]  /*2830*/  LEA.HI.X.SX32 R17, R49, R2, 0x1, P2 ;  /* 0x0000000231117211 */ /* 0x000fe400010f0eff */
[-C--:B-1----:R-:W-:Y:S02]  /*2840*/  LEA R38, P0, R51, R6.reuse, 0x1 ;  /* 0x0000000633267211 */ /* 0x082fe400078008ff */
[----:B--2---:R-:W-:Y:S01]  /*2850*/  LEA R36, P1, R53, R6, 0x1 ;  /* 0x0000000635247211 */ /* 0x004fe200078208ff */
[----:B------:R0:W-:Y:S01]  /*2860*/  STL.64 [R1+0x488], R16 ;  /* 0x0004881001007387 */ /* 0x0001e20000100a00 */
[-C--:B------:R-:W-:Y:S02]  /*2870*/  LEA.HI.X.SX32 R39, R51, R2.reuse, 0x1, P0 ;  /* 0x0000000233277211 */ /* 0x080fe400000f0eff */
[----:B------:R-:W-:Y:S02]  /*2880*/  LEA.HI.X.SX32 R37, R53, R2, 0x1, P1 ;  /* 0x0000000235257211 */ /* 0x000fe400008f0eff */
[----:B------:R-:W-:-:S02]  /*2890*/  LEA R40, P0, R5, R6, 0x1 ;  /* 0x0000000605287211 */ /* 0x000fc400078008ff */
[----:B------:R-:W-:Y:S02]  /*28a0*/  LEA R4, R7, R27, 0x1 ;  /* 0x0000001b07047211 */ /* 0x000fe400078e08ff */
[----:B------:R-:W-:Y:S02]  /*28b0*/  LEA.HI.X.SX32 R41, R5, R2, 0x1, P0 ;  /* 0x0000000205297211 */ /* 0x000fe400000f0eff */
[----:B0-----:R-:W-:-:S04]  /*28c0*/  LEA R16, P2, R55, R6, 0x1 ;  /* 0x0000000637107211 */ /* 0x001fc800078408ff */
[----:B------:R-:W-:-:S05]  /*28d0*/  LEA.HI.X.SX32 R17, R55, R2, 0x1, P2 ;  /* 0x0000000237117211 */ /* 0x000fca00010f0eff */
[----:B------:R0:W-:Y:S04]  /*28e0*/  STL.64 [R1+0x470], R16 ;  /* 0x0004701001007387 */ /* 0x0001e80000100a00 */
[----:B------:R1:W-:Y:S04]  /*28f0*/  STL.64 [R1+0x480], R38 ;  /* 0x0004802601007387 */ /* 0x0003e80000100a00 */
[----:B------:R2:W-:Y:S04]  /*2900*/  STL.64 [R1+0x478], R36 ;  /* 0x0004782401007387 */ /* 0x0005e80000100a00 */
[----:B------:R3:W-:Y:S01]  /*2910*/  STL.64 [R1+0x468], R40 ;  /* 0x0004682801007387 */ /* 0x0007e20000100a00 */
[----:B0-----:R-:W-:Y:S01]  /*2920*/  IMAD R17, R7, 0x2, R4 ;  /* 0x0000000207117824 */ /* 0x001fe200078e0204 */
[----:B-1----:R-:W-:-:S03]  /*2930*/  LEA R38, P1, R57, R6, 0x1 ;  /* 0x0000000639267211 */ /* 0x002fc600078208ff */
[----:B------:R-:W-:Y:S01]  /*2940*/  IMAD R21, R7, 0x2, R17 ;  /* 0x0000000207157824 */ /* 0x000fe200078e0211 */
[----:B--2---:R-:W-:-:S03]  /*2950*/  LEA R36, P2, R59, R6, 0x1 ;  /* 0x000000063b247211 */ /* 0x004fc600078408ff */
[----:B------:R-:W-:Y:S01]  /*2960*/  IMAD R5, R7, 0x2, R21 ;  /* 0x0000000207057824 */ /* 0x000fe200078e0215 */
[-C--:B------:R-:W-:Y:S02]  /*2970*/  LEA.HI.X.SX32 R39, R57, R2.reuse, 0x1, P1 ;  /* 0x0000000239277211 */ /* 0x080fe400008f0eff */
[----:B------:R-:W-:Y:S02]  /*2980*/  LEA.HI.X.SX32 R37, R59, R2, 0x1, P2 ;  /* 0x000000023b257211 */ /* 0x000fe400010f0eff */
[----:B---3--:R-:W-:Y:S01]  /*2990*/  LEA R40, P0, R19, R6, 0x1 ;  /* 0x0000000613287211 */ /* 0x008fe200078008ff */
[----:B------:R0:W-:Y:S01]  /*29a0*/  STL.64 [R1+0x460], R38 ;  /* 0x0004602601007387 */ /* 0x0001e20000100a00 */
[----:B------:R-:W-:Y:S02]  /*29b0*/  LEA R16, R7, R5, 0x1 ;  /* 0x0000000507107211 */ /* 0x000fe400078e08ff */
[----:B------:R-:W-:Y:S01]  /*29c0*/  LEA.HI.X.SX32 R41, R19, R2, 0x1, P0 ;  /* 0x0000000213297211 */ /* 0x000fe200000f0eff */
[----:B------:R1:W-:Y:S02]  /*29d0*/  STL.64 [R1+0x458], R36 ;  /* 0x0004582401007387 */ /* 0x0003e40000100a00 */
[----:B------:R-:W-:-:S02]  /*29e0*/  IMAD R19, R7, 0x2, R16 ;  /* 0x0000000207137824 */ /* 0x000fc400078e0210 */
[----:B------:R2:W-:Y:S02]  /*29f0*/  STL.64 [R1+0x450], R40 ;  /* 0x0004502801007387 */ /* 0x0005e40000100a00 */
[----:B------:R-:W-:Y:S01]  /*2a00*/  IMAD R8, R7, 0x2, R19 ;  /* 0x0000000207087824 */ /* 0x000fe200078e0213 */
[-C--:B0-----:R-:W-:Y:S02]  /*2a10*/  LEA R38, P1, R33, R6.reuse, 0x1 ;  /* 0x0000000621267211 */ /* 0x081fe400078208ff */
[----:B-1----:R-:W-:Y:S02]  /*2a20*/  LEA R36, P2, R35, R6, 0x1 ;  /* 0x0000000623247211 */ /* 0x002fe400078408ff */
[-C--:B------:R-:W-:Y:S02]  /*2a30*/  LEA.HI.X.SX32 R39, R33, R2.reuse, 0x1, P1 ;  /* 0x0000000221277211 */ /* 0x080fe400008f0eff */
[----:B------:R-:W-:Y:S02]  /*2a40*/  LEA.HI.X.SX32 R37, R35, R2, 0x1, P2 ;  /* 0x0000000223257211 */ /* 0x000fe400010f0eff */
[C---:B--2---:R-:W-:Y:S01]  /*2a50*/  LEA R40, P0, R9.reuse, R6, 0x1 ;  /* 0x0000000609287211 */ /* 0x044fe200078008ff */
[----:B------:R0:W-:Y:S03]  /*2a60*/  STL.64 [R1+0x448], R38 ;  /* 0x0004482601007387 */ /* 0x0001e60000100a00 */
[----:B------:R-:W-:Y:S01]  /*2a70*/  LEA.HI.X.SX32 R41, R9, R2, 0x1, P0 ;  /* 0x0000000209297211 */ /* 0x000fe200000f0eff */
[----:B------:R1:W-:Y:S01]  /*2a80*/  STL.64 [R1+0x440], R36 ;  /* 0x0004402401007387 */ /* 0x0003e20000100a00 */
[----:B------:R-:W-:-:S03]  /*2a90*/  IMAD R9, R7, 0x2, R8 ;  /* 0x0000000207097824 */ /* 0x000fc600078e0208 */
[----:B------:R-:W-:Y:S02]  /*2aa0*/  STL.64 [R1+0x438], R40 ;  /* 0x0004382801007387 */ /* 0x000fe40000100a00 */
[----:B------:R-:W-:Y:S02]  /*2ab0*/  LEA R18, R7, R9, 0x1 ;  /* 0x0000000907127211 */ /* 0x000fe400078e08ff */
[-C--:B0-----:R-:W-:Y:S02]  /*2ac0*/  LEA R38, P1, R29, R6.reuse, 0x1 ;  /* 0x000000061d267211 */ /* 0x081fe400078208ff */
[----:B-1----:R-:W-:Y:S02]  /*2ad0*/  LEA R36, P2, R31, R6, 0x1 ;  /* 0x000000061f247211 */ /* 0x002fe400078408ff */
[-C--:B------:R-:W-:Y:S02]  /*2ae0*/  LEA.HI.X.SX32 R39, R29, R2.reuse, 0x1, P1 ;  /* 0x000000021d277211 */ /* 0x080fe400008f0eff */
[----:B------:R-:W-:-:S02]  /*2af0*/  LEA.HI.X.SX32 R37, R31, R2, 0x1, P2 ;  /* 0x000000021f257211 */ /* 0x000fc400010f0eff */
[-C--:B------:R-:W-:Y:S02]  /*2b00*/  LEA R34, P1, R23, R6.reuse, 0x1 ;  /* 0x0000000617227211 */ /* 0x080fe400078208ff */
[----:B------:R-:W-:Y:S01]  /*2b10*/  LEA R28, P2, R27, R6, 0x1 ;  /* 0x000000061b1c7211 */ /* 0x000fe200078408ff */
[----:B------:R0:W-:Y:S01]  /*2b20*/  STL.64 [R1+0x428], R36 ;  /* 0x0004282401007387 */ /* 0x0001e20000100a00 */
[-C--:B------:R-:W-:Y:S02]  /*2b30*/  LEA.HI.X.SX32 R35, R23, R2.reuse, 0x1, P1 ;  /* 0x0000000217237211 */ /* 0x080fe400008f0eff */
[----:B------:R-:W-:Y:S01]  /*2b40*/  LEA.HI.X.SX32 R29, R27, R2, 0x1, P2 ;  /* 0x000000021b1d7211 */ /* 0x000fe200010f0eff */
[----:B------:R-:W-:Y:S01]  /*2b50*/  STL.64 [R1+0x430], R38 ;  /* 0x0004302601007387 */ /* 0x000fe20000100a00 */
[----:B------:R-:W-:Y:S02]  /*2b60*/  LEA R30, P1, R17, R6, 0x1 ;  /* 0x00000006111e7211 */ /* 0x000fe400078208ff */
[----:B------:R-:W-:-:S02]  /*2b70*/  LOP3.LUT R23, R24, 0x10, RZ, 0xfc, !PT ;  /* 0x0000001018177812 */ /* 0x000fc400078efcff */
[----:B------:R-:W-:Y:S02]  /*2b80*/  LEA.HI.X.SX32 R31, R17, R2, 0x1, P1 ;  /* 0x00000002111f7211 */ /* 0x000fe400008f0eff */
[----:B0-----:R-:W-:Y:S01]  /*2b90*/  LEA R36, P0, R3, R6, 0x1 ;  /* 0x0000000603247211 */ /* 0x001fe200078008ff */
[----:B------:R-:W-:-:S03]  /*2ba0*/  IMAD.SHL.U32 R23, R23, 0x20, RZ ;  /* 0x0000002017177824 */ /* 0x000fc600078e00ff */
[----:B------:R-:W-:Y:S01]  /*2bb0*/  LEA.HI.X.SX32 R37, R3, R2, 0x1, P0 ;  /* 0x0000000203257211 */ /* 0x000fe200000f0eff */
[----:B------:R-:W-:-:S04]  /*2bc0*/  IMAD R3, R7, 0x2, R18 ;  /* 0x0000000207037824 */ /* 0x000fc800078e0212 */
[----:B------:R-:W-:Y:S01]  /*2bd0*/  STL.64 [R1+0x420], R36 ;  /* 0x0004202401007387 */ /* 0x000fe20000100a00 */
[----:B------:R-:W-:-:S03]  /*2be0*/  IMAD R10, R7, 0x2, R3 ;  /* 0x00000002070a7824 */ /* 0x000fc600078e0203 */
[----:B------:R0:W-:Y:S01]  /*2bf0*/  STL.64 [R1+0x418], R34 ;  /* 0x0004182201007387 */ /* 0x0001e20000100a00 */
[----:B------:R-:W-:-:S03]  /*2c00*/  IMAD R17, R7, 0x2, R10 ;  /* 0x0000000207117824 */ /* 0x000fc600078e020a */
[----:B------:R1:W-:Y:S01]  /*2c10*/  STL.64 [R1+0x410], R28 ;  /* 0x0004101c01007387 */ /* 0x0003e20000100a00 */
[CC--:B0-----:R-:W-:Y:S02]  /*2c20*/  LEA R34, P0, R4.reuse, R6.reuse, 0x1 ;  /* 0x0000000604227211 */ /* 0x0c1fe400078008ff */
[C---:B-1----:R-:W-:Y:S02]  /*2c30*/  LEA R28, P2, R21.reuse, R6, 0x1 ;  /* 0x00000006151c7211 */ /* 0x042fe400078408ff */
[-C--:B------:R-:W-:Y:S02]  /*2c40*/  LEA.HI.X.SX32 R35, R4, R2.reuse, 0x1, P0 ;  /* 0x0000000204237211 */ /* 0x080fe400000f0eff */
[----:B------:R-:W-:Y:S01]  /*2c50*/  LEA.HI.X.SX32 R29, R21, R2, 0x1, P2 ;  /* 0x00000002151d7211 */ /* 0x000fe200010f0eff */
[----:B------:R-:W-:Y:S01]  /*2c60*/  IMAD.SHL.U32 R21, R32, 0x8, RZ ;  /* 0x0000000820157824 */ /* 0x000fe200078e00ff */
[----:B------:R-:W-:Y:S01]  /*2c70*/  LEA R4, R7, R17, 0x1 ;  /* 0x0000001107047211 */ /* 0x000fe200078e08ff */
[----:B------:R0:W-:Y:S04]  /*2c80*/  STL.64 [R1+0x408], R34 ;  /* 0x0004082201007387 */ /* 0x0001e80000100a00 */
[----:B------:R1:W-:Y:S04]  /*2c90*/  STL.64 [R1+0x400], R30 ;  /* 0x0004001e01007387 */ /* 0x0003e80000100a00 */
[----:B------:R2:W-:Y:S01]  /*2ca0*/  STL.64 [R1+0x3f8], R28 ;  /* 0x0003f81c01007387 */ /* 0x0005e20000100a00 */
[----:B0-----:R-:W-:-:S02]  /*2cb0*/  LEA R34, P0, R5, R6, 0x1 ;  /* 0x0000000605227211 */ /* 0x001fc400078008ff */
[C---:B-1----:R-:W-:Y:S02]  /*2cc0*/  LEA R30, P1, R16.reuse, R6, 0x1 ;  /* 0x00000006101e7211 */ /* 0x042fe400078208ff */
[----:B------:R-:W-:Y:S01]  /*2cd0*/  LEA.HI.X.SX32 R35, R5, R2, 0x1, P0 ;  /* 0x0000000205237211 */ /* 0x000fe200000f0eff */
[----:B------:R-:W-:Y:S01]  /*2ce0*/  IMAD R5, R7, 0x2, R4 ;  /* 0x0000000207057824 */ /* 0x000fe200078e0204 */
[C---:B--2---:R-:W-:Y:S02]  /*2cf0*/  LEA R28, P2, R19.reuse, R6, 0x1 ;  /* 0x00000006131c7211 */ /* 0x044fe400078408ff */
[-C--:B------:R-:W-:Y:S01]  /*2d00*/  LEA.HI.X.SX32 R31, R16, R2.reuse, 0x1, P1 ;  /* 0x00000002101f7211 */ /* 0x080fe200008f0eff */
[----:B------:R0:W-:Y:S01]  /*2d10*/  STL.64 [R1+0x3f0], R34 ;  /* 0x0003f02201007387 */ /* 0x0001e20000100a00 */
[----:B------:R-:W-:Y:S01]  /*2d20*/  LEA.HI.X.SX32 R29, R19, R2, 0x1, P2 ;  /* 0x00000002131d7211 */ /* 0x000fe200010f0eff */
[----:B------:R-:W-:Y:S02]  /*2d30*/  IMAD R16, R7, 0x2, R5 ;  /* 0x0000000207107824 */ /* 0x000fe400078e0205 */
[----:B------:R1:W-:Y:S04]  /*2d40*/  STL.64 [R1+0x3e8], R30 ;  /* 0x0003e81e01007387 */ /* 0x0003e80000100a00 */
[----:B------:R2:W-:Y:S01]  /*2d50*/  STL.64 [R1+0x3e0], R28 ;  /* 0x0003e01c01007387 */ /* 0x0005e20000100a00 */
[----:B0-----:R-:W-:-:S02]  /*2d60*/  LEA R34, P0, R8, R6, 0x1 ;  /* 0x0000000608227211 */ /* 0x001fc400078008ff */
[----:B-1----:R-:W-:Y:S02]  /*2d70*/  LEA R30, P1, R9, R6, 0x1 ;  /* 0x00000006091e7211 */ /* 0x002fe400078208ff */
[----:B------:R-:W-:Y:S01]  /*2d80*/  LEA.HI.X.SX32 R35, R8, R2, 0x1, P0 ;  /* 0x0000000208237211 */ /* 0x000fe200000f0eff */
[----:B------:R-:W-:Y:S01]  /*2d90*/  IMAD R8, R7, 0x2, R16 ;  /* 0x0000000207087824 */ /* 0x000fe200078e0210 */
[C---:B--2---:R-:W-:Y:S02]  /*2da0*/  LEA R28, P2, R18.reuse, R6, 0x1 ;  /* 0x00000006121c7211 */ /* 0x044fe400078408ff */
[-C--:B------:R-:W-:Y:S01]  /*2db0*/  LEA.HI.X.SX32 R31, R9, R2.reuse, 0x1, P1 ;  /* 0x00000002091f7211 */ /* 0x080fe200008f0eff */
[----:B------:R0:W-:Y:S01]  /*2dc0*/  STL.64 [R1+0x3d8], R34 ;  /* 0x0003d82201007387 */ /* 0x0001e20000100a00 */
[----:B------:R-:W-:Y:S02]  /*2dd0*/  LEA.HI.X.SX32 R29, R18, R2, 0x1, P2 ;  /* 0x00000002121d7211 */ /* 0x000fe400010f0eff */
[----:B------:R-:W-:Y:S01]  /*2de0*/  LEA R9, R7, R8, 0x1 ;  /* 0x0000000807097211 */ /* 0x000fe200078e08ff */
[----:B------:R1:W-:Y:S04]  /*2df0*/  STL.64 [R1+0x3d0], R30 ;  /* 0x0003d01e01007387 */ /* 0x0003e80000100a00 */
[----:B------:R2:W-:Y:S01]  /*2e00*/  STL.64 [R1+0x3c8], R28 ;  /* 0x0003c81c01007387 */ /* 0x0005e20000100a00 */
[----:B0-----:R-:W-:-:S02]  /*2e10*/  LEA R34, P0, R3, R6, 0x1 ;  /* 0x0000000603227211 */ /* 0x001fc400078008ff */
[C---:B-1----:R-:W-:Y:S02]  /*2e20*/  LEA R30, P1, R10.reuse, R6, 0x1 ;  /* 0x000000060a1e7211 */ /* 0x042fe400078208ff */
[----:B------:R-:W-:Y:S02]  /*2e30*/  LEA.HI.X.SX32 R35, R3, R2, 0x1, P0 ;  /* 0x0000000203237211 */ /* 0x000fe400000f0eff */
[C---:B--2---:R-:W-:Y:S02]  /*2e40*/  LEA R28, P2, R17.reuse, R6, 0x1 ;  /* 0x00000006111c7211 */ /* 0x044fe400078408ff */
[-C--:B------:R-:W-:Y:S01]  /*2e50*/  LEA.HI.X.SX32 R31, R10, R2.reuse, 0x1, P1 ;  /* 0x000000020a1f7211 */ /* 0x080fe200008f0eff */
[----:B------:R-:W-:Y:S01]  /*2e60*/  STL.64 [R1+0x3c0], R34 ;  /* 0x0003c02201007387 */ /* 0x000fe20000100a00 */
[----:B------:R-:W-:Y:S01]  /*2e70*/  LEA.HI.X.SX32 R29, R17, R2, 0x1, P2 ;  /* 0x00000002111d7211 */ /* 0x000fe200010f0eff */
[C---:B------:R-:W-:Y:S01]  /*2e80*/  IMAD R10, R7.reuse, 0x2, R9 ;  /* 0x00000002070a7824 */ /* 0x040fe200078e0209 */
[C---:B------:R-:W-:Y:S01]  /*2e90*/  LEA R18, P2, R16.reuse, R6, 0x1 ;  /* 0x0000000610127211 */ /* 0x040fe200078408ff */
[----:B------:R0:W-:Y:S02]  /*2ea0*/  STL.64 [R1+0x3b8], R30 ;  /* 0x0003b81e01007387 */ /* 0x0001e40000100a00 */
[----:B------:R-:W-:Y:S01]  /*2eb0*/  IMAD R3, R7, 0x2, R10 ;  /* 0x0000000207037824 */ /* 0x000fe200078e020a */
[----:B------:R-:W-:Y:S01]  /*2ec0*/  LEA.HI.X.SX32 R19, R16, R2, 0x1, P2 ;  /* 0x0000000210137211 */ /* 0x000fe200010f0eff */
[----:B------:R1:W-:Y:S01]  /*2ed0*/  STL.64 [R1+0x3b0], R28 ;  /* 0x0003b01c01007387 */ /* 0x0003e20000100a00 */
[----:B0-----:R-:W-:-:S02]  /*2ee0*/  LEA R30, P0, R4, R6, 0x1 ;  /* 0x00000006041e7211 */ /* 0x001fc400078008ff */
[----:B-1----:R-:W-:Y:S02]  /*2ef0*/  LEA R28, P1, R5, R6, 0x1 ;  /* 0x00000006051c7211 */ /* 0x002fe400078208ff */
[-C--:B------:R-:W-:Y:S01]  /*2f00*/  LEA.HI.X.SX32 R31, R4, R2.reuse, 0x1, P0 ;  /* 0x00000002041f7211 */ /* 0x080fe200000f0eff */
[----:B------:R-:W-:Y:S01]  /*2f10*/  IMAD R4, R7, 0x2, R3 ;  /* 0x0000000207047824 */ /* 0x000fe200078e0203 */
[----:B------:R-:W-:-:S03]  /*2f20*/  LEA.HI.X.SX32 R29, R5, R2, 0x1, P1 ;  /* 0x00000002051d7211 */ /* 0x000fc600008f0eff */
[----:B------:R0:W-:Y:S01]  /*2f30*/  STL.64 [R1+0x3a8], R30 ;  /* 0x0003a81e01007387 */ /* 0x0001e20000100a00 */
[----:B------:R-:W-:-:S03]  /*2f40*/  LEA R5, R7, R4, 0x1 ;  /* 0x0000000407057211 */ /* 0x000fc600078e08ff */
[----:B------:R1:W-:Y:S02]  /*2f50*/  STL.64 [R1+0x3a0], R28 ;  /* 0x0003a01c01007387 */ /* 0x0003e40000100a00 */
[----:B------:R-:W-:Y:S02]  /*2f60*/  IMAD R7, R7, 0x2, R5 ;  /* 0x0000000207077824 */ /* 0x000fe400078e0205 */
[----:B------:R2:W-:Y:S01]  /*2f70*/  STL.64 [R1+0x398], R18 ;  /* 0x0003981201007387 */ /* 0x0005e20000100a00 */
[CC--:B0-----:R-:W-:Y:S02]  /*2f80*/  LEA R30, P0, R8.reuse, R6.reuse, 0x1 ;  /* 0x00000006081e7211 */ /* 0x0c1fe400078008ff */
[----:B-1----:R-:W-:Y:S02]  /*2f90*/  LEA R28, P1, R9, R6, 0x1 ;  /* 0x00000006091c7211 */ /* 0x002fe400078208ff */
[----:B------:R-:W-:Y:S02]  /*2fa0*/  LEA.HI.X.SX32 R31, R8, R2, 0x1, P0 ;  /* 0x00000002081f7211 */ /* 0x000fe400000f0eff */
[----:B--2---:R-:W-:-:S02]  /*2fb0*/  LEA R18, P2, R10, R6, 0x1 ;  /* 0x000000060a127211 */ /* 0x004fc400078408ff */
[-C--:B------:R-:W-:Y:S01]  /*2fc0*/  LEA.HI.X.SX32 R29, R9, R2.reuse, 0x1, P1 ;  /* 0x00000002091d7211 */ /* 0x080fe200008f0eff */
[----:B------:R0:W-:Y:S01]  /*2fd0*/  STL.64 [R1+0x390], R30 ;  /* 0x0003901e01007387 */ /* 0x0001e20000100a00 */
[----:B------:R-:W-:Y:S01]  /*2fe0*/  LEA.HI.X.SX32 R19, R10, R2, 0x1, P2 ;  /* 0x000000020a137211 */ /* 0x000fe200010f0eff */
[----:B------:R-:W-:Y:S01]  /*2ff0*/  IMAD.MOV.U32 R10, RZ, RZ, 0x3f800000 ;  /* 0x3f800000ff0a7424 */ /* 0x000fe200078e00ff */
[-C--:B------:R-:W-:Y:S01]  /*3000*/  LEA R16, P2, R5, R6.reuse, 0x1 ;  /* 0x0000000605107211 */ /* 0x080fe200078408ff */
[----:B------:R1:W-:Y:S01]  /*3010*/  STL.64 [R1+0x388], R28 ;  /* 0x0003881c01007387 */ /* 0x0003e20000100a00 */
[----:B------:R-:W-:Y:S02]  /*3020*/  LEA R8, P3, R7, R6, 0x1 ;  /* 0x0000000607087211 */ /* 0x000fe400078608ff */
[-C--:B------:R-:W-:Y:S01]  /*3030*/  LEA.HI.X.SX32 R17, R5, R2.reuse, 0x1, P2 ;  /* 0x0000000205117211 */ /* 0x080fe200010f0eff */
[----:B------:R2:W-:Y:S01]  /*3040*/  STL.64 [R1+0x380], R18 ;  /* 0x0003801201007387 */ /* 0x0005e20000100a00 */
[----:B------:R-:W-:Y:S01]  /*3050*/  LEA.HI.X.SX32 R9, R7, R2, 0x1, P3 ;  /* 0x0000000207097211 */ /* 0x000fe200018f0eff */
[----:B------:R-:W-:Y:S01]  /*3060*/  IMAD.MOV.U32 R7, RZ, RZ, RZ ;  /* 0x000000ffff077224 */ /* 0x000fe200078e00ff */
[C---:B------:R-:W-:Y:S01]  /*3070*/  LOP3.LUT R5, R0.reuse, 0x30, RZ, 0x3c, !PT ;  /* 0x0000003000057812 */ /* 0x040fe200078e3cff */
[----:B0-----:R-:W-:Y:S01]  /*3080*/  IMAD.MOV.U32 R31, RZ, RZ, -0x800000 ;  /* 0xff800000ff1f7424 */ /* 0x001fe200078e00ff */
[----:B------:R-:W-:Y:S01]  /*3090*/  LOP3.LUT R5, R0, 0x60, RZ, 0x3c, !PT ;  /* 0x0000006000057812 */ /* 0x000fe200078e3cff */
[----:B------:R-:W-:Y:S01]  /*30a0*/  IMAD.MOV.U32 R30, RZ, RZ, 0x3f800000 ;  /* 0x3f800000ff1e7424 */ /* 0x000fe200078e00ff */
[----:B-1----:R-:W-:-:S02]  /*30b0*/  LEA R28, P0, R3, R6, 0x1 ;  /* 0x00000006031c7211 */ /* 0x002fc400078008ff */
[C---:B--2---:R-:W-:Y:S02]  /*30c0*/  LEA R18, P1, R4.reuse, R6, 0x1 ;  /* 0x0000000604127211 */ /* 0x044fe400078208ff */
[-C--:B------:R-:W-:Y:S02]  /*30d0*/  LEA.HI.X.SX32 R29, R3, R2.reuse, 0x1, P0 ;  /* 0x00000002031d7211 */ /* 0x080fe400000f0eff */
[----:B------:R-:W-:Y:S01]  /*30e0*/  LEA.HI.X.SX32 R19, R4, R2, 0x1, P1 ;  /* 0x0000000204137211 */ /* 0x000fe200008f0eff */
[----:B------:R-:W-:Y:S01]  /*30f0*/  IMAD.MOV.U32 R2, RZ, RZ, c[0x0][0x1a4] ;  /* 0x00006900ff027624 */ /* 0x000fe200078e00ff */
[----:B------:R-:W-:Y:S01]  /*3100*/  SHF.L.U32 R3, R26, 0x1, RZ ;  /* 0x000000011a037819 */ /* 0x000fe200000006ff */
[----:B------:R0:W-:Y:S01]  /*3110*/  STL.64 [R1+0x378], R28 ;  /* 0x0003781c01007387 */ /* 0x0001e20000100a00 */
[----:B------:R-:W-:Y:S01]  /*3120*/  LOP3.LUT R4, R0, 0x10, RZ, 0x3c, !PT ;  /* 0x0000001000047812 */ /* 0x000fe200078e3cff */
[----:B------:R-:W-:Y:S01]  /*3130*/  IMAD R90, R2, 0x82, RZ ;  /* 0x00000082025a7824 */ /* 0x000fe200078e02ff */
[----:B------:R-:W-:Y:S01]  /*3140*/  LEA.HI R3, R22, R3, RZ, 0x1e ;  /* 0x0000000316037211 */ /* 0x000fe200078ff0ff */
[----:B------:R-:W-:Y:S01]  /*3150*/  IMAD R3, R2, 0x42, RZ ;  /* 0x0000004202037824 */ /* 0x000fe200078e02ff */
[----:B------:R-:W-:Y:S01]  /*3160*/  LOP3.LUT R4, R0, 0x40, RZ, 0x3c, !PT ;  /* 0x0000004000047812 */ /* 0x000fe200078e3cff */
[----:B------:R-:W-:Y:S01]  /*3170*/  IMAD R94, R2, 0x41, RZ ;  /* 0x00000041025e7824 */ /* 0x000fe200078e02ff */
[-C--:B------:R-:W-:Y:S01]  /*3180*/  IADD3 R222, P5, R90, R136.reuse, RZ ;  /* 0x000000885ade7210 */ /* 0x080fe20007fbe0ff */
[----:B------:R-:W-:Y:S01]  /*3190*/  IMAD R91, R2, 0x84, RZ ;  /* 0x00000084025b7824 */ /* 0x000fe200078e02ff */
[----:B------:R-:W-:Y:S01]  /*31a0*/  LOP3.LUT R4, R0, 0x70, RZ, 0x3c, !PT ;  /* 0x0000007000047812 */ /* 0x000fe200078e3cff */
[C---:B------:R-:W-:Y:S01]  /*31b0*/  IMAD R95, R2.reuse, 0x21, RZ ;  /* 0x00000021025f7824 */ /* 0x040fe200078e02ff */
[-C--:B------:R-:W-:Y:S01]  /*31c0*/  IADD3 R234, P4, R3, R136.reuse, RZ ;  /* 0x0000008803ea7210 */ /* 0x080fe20007f9e0ff */
[C---:B------:R-:W-:Y:S01]  /*31d0*/  IMAD R92, R2.reuse, 0x86, RZ ;  /* 0x00000086025c7824 */ /* 0x040fe200078e02ff */
[-C--:B------:R-:W-:Y:S01]  /*31e0*/  IADD3 R230, P3, R91, R136.reuse, RZ ;  /* 0x000000885be67210 */ /* 0x080fe20007f7e0ff */
[----:B------:R-:W-:Y:S01]  /*31f0*/  IMAD R4, R2, 0x22, RZ ;  /* 0x0000002202047824 */ /* 0x000fe200078e02ff */
[-C--:B------:R-:W-:Y:S01]  /*3200*/  LEA.HI.X.SX32 R223, R94, R137.reuse, 0x1, P5 ;  /* 0x000000895edf7211 */ /* 0x080fe200028f0eff */
[C---:B------:R-:W-:Y:S01]  /*3210*/  IMAD R5, R2.reuse, 0x44, RZ ;  /* 0x0000004402057824 */ /* 0x040fe200078e02ff */
[----:B------:R-:W-:Y:S01]  /*3220*/  STL.64 [R1+0x370], R18 ;  /* 0x0003701201007387 */ /* 0x000fe20000100a00 */
[----:B------:R-:W-:Y:S01]  /*3230*/  IMAD R93, R2, 0x88, RZ ;  /* 0x00000088025d7824 */ /* 0x000fe200078e02ff */
[-C--:B------:R-:W-:Y:S01]  /*3240*/  IADD3 R226, P2, R92, R136.reuse, RZ ;  /* 0x000000885ce27210 */ /* 0x080fe20007f5e0ff */
[C---:B------:R-:W-:Y:S01]  /*3250*/  IMAD R99, R2.reuse, 0x11, RZ ;  /* 0x0000001102637824 */ /* 0x040fe200078e02ff */
[-C--:B------:R-:W-:Y:S01]  /*3260*/  LEA.HI.X.SX32 R235, R95, R137.reuse, 0x1, P4 ;  /* 0x000000895feb7211 */ /* 0x080fe200020f0eff */
[----:B------:R-:W-:Y:S01]  /*3270*/  STL.64 [R1+0x368], R16 ;  /* 0x0003681001007387 */ /* 0x000fe20000100a00 */
[----:B------:R-:W-:Y:S01]  /*3280*/  IMAD R97, R2, 0x43, RZ ;  /* 0x0000004302617824 */ /* 0x000fe200078e02ff */
[-C--:B------:R-:W-:Y:S01]  /*3290*/  IADD3 R92, P4, R4, R136.reuse, RZ ;  /* 0x00000088045c7210 */ /* 0x080fe20007f9e0ff */
[C---:B------:R-:W-:Y:S01]  /*32a0*/  IMAD R96, R2.reuse, 0x8a, RZ ;  /* 0x0000008a02607824 */ /* 0x040fe200078e02ff */
[----:B------:R-:W-:Y:S01]  /*32b0*/  STL.64 [R1+0x360], R8 ;  /* 0x0003600801007387 */ /* 0x000fe20000100a00 */
[-C--:B------:R-:W-:Y:S01]  /*32c0*/  LEA.HI.X.SX32 R231, R3, R137.reuse, 0x1, P3 ;  /* 0x0000008903e77211 */ /* 0x080fe200018f0eff */
[C---:B------:R-:W-:Y:S01]  /*32d0*/  IMAD R102, R2.reuse, 0x45, RZ ;  /* 0x0000004502667824 */ /* 0x040fe200078e02ff */
[-C--:B------:R-:W-:Y:S01]  /*32e0*/  IADD3 R94, P3, R5, R136.reuse, RZ ;  /* 0x00000088055e7210 */ /* 0x080fe20007f7e0ff */
[----:B------:R1:W-:Y:S01]  /*32f0*/  STL.64 [R1+0x158], R222 ;  /* 0x000158de01007387 */ /* 0x0003e20000100a00 */
[-C--:B------:R-:W-:Y:S01]  /*3300*/  LEA.HI.X.SX32 R227, R97, R137.reuse, 0x1, P2 ;  /* 0x0000008961e37211 */ /* 0x080fe200010f0eff */
[----:B------:R-:W-:Y:S01]  /*3310*/  IMAD R98, R2, 0x8c, RZ ;  /* 0x0000008c02627824 */ /* 0x000fe200078e02ff */
[----:B------:R-:W-:Y:S01]  /*3320*/  ISETP.NE.U32.AND P1, PT, R26, RZ, PT ;  /* 0x000000ff1a00720c */ /* 0x000fe20003f25070 */
[----:B------:R-:W-:Y:S01]  /*3330*/  IMAD R26, R2, 0x46, RZ ;  /* 0x00000046021a7824 */ /* 0x000fe200078e02ff */
[-C--:B------:R-:W-:Y:S01]  /*3340*/  LEA.HI.X.SX32 R95, R4, R137.reuse, 0x1, P3 ;  /* 0x00000089045f7211 */ /* 0x080fe200018f0eff */
[----:B------:R-:W-:Y:S01]  /*3350*/  STL.64 [R1+0x258], R234 ;  /* 0x000258ea01007387 */ /* 0x000fe20000100a00 */
[-C--:B------:R-:W-:Y:S01]  /*3360*/  IADD3 R90, P2, R96, R136.reuse, RZ ;  /* 0x00000088605a7210 */ /* 0x080fe20007f5e0ff */
[----:B------:R-:W-:Y:S01]  /*3370*/  IMAD R103, R2, 0x23, RZ ;  /* 0x0000002302677824 */ /* 0x000fe200078e02ff */
[----:B0-----:R-:W-:Y:S01]  /*3380*/  SHF.R.U32.HI R28, RZ, 0x3, R44 ;  /* 0x00000003ff1c7819 */ /* 0x001fe2000001162c */
[----:B------:R-:W-:Y:S01]  /*3390*/  STL.64 [R1+0x150], R230 ;  /* 0x000150e601007387 */ /* 0x000fe20000100a00 */
[-C--:B------:R-:W-:Y:S01]  /*33a0*/  LEA.HI.X.SX32 R91, R102, R137.reuse, 0x1, P2 ;  /* 0x00000089665b7211 */ /* 0x080fe200010f0eff */
[C---:B------:R-:W-:Y:S01]  /*33b0*/  IMAD R100, R2.reuse, 0x8e, RZ ;  /* 0x0000008e02647824 */ /* 0x040fe200078e02ff */
[-C--:B-1----:R-:W-:Y:S01]  /*33c0*/  IADD3 R222, P5, R93, R136.reuse, RZ ;  /* 0x000000885dde7210 */ /* 0x082fe20007fbe0ff */
[C---:B------:R-:W-:Y:S01]  /*33d0*/  IMAD R27, R2.reuse, 0x12, RZ ;  /* 0x00000012021b7824 */ /* 0x040fe200078e02ff */
[-C--:B------:R-:W-:Y:S01]  /*33e0*/  LEA.HI.X.SX32 R93, R99, R137.reuse, 0x1, P4 ;  /* 0x00000089635d7211 */ /* 0x080fe200020f0eff */
[C---:B------:R-:W-:Y:S01]  /*33f0*/  IMAD R104, R2.reuse, 0x47, RZ ;  /* 0x0000004702687824 */ /* 0x040fe200078e02ff */
[-C--:B------:R-:W-:Y:S01]  /*3400*/  LEA.HI.X.SX32 R223, R5, R137.reuse, 0x1, P5 ;  /* 0x0000008905df7211 */ /* 0x080fe200028f0eff */
[----:B------:R-:W-:Y:S01]  /*3410*/  IMAD R32, R2, 0x24, RZ ;  /* 0x0000002402207824 */ /* 0x000fe200078e02ff */
[-C--:B------:R-:W-:Y:S01]  /*3420*/  IADD3 R96, P5, R100, R136.reuse, RZ ;  /* 0x0000008864607210 */ /* 0x080fe20007fbe0ff */
[----:B------:R0:W-:Y:S01]  /*3430*/  STL.64 [R1+0x2d8], R92 ;  /* 0x0002d85c01007387 */ /* 0x0001e20000100a00 */
[C---:B------:R-:W-:Y:S01]  /*3440*/  IMAD R33, R2.reuse, 0x48, RZ ;  /* 0x0000004802217824 */ /* 0x040fe200078e02ff */
[C---:B------:R-:W-:Y:S01]  /*3450*/  SHF.L.U32 R206, R2.reuse, 0x2, RZ ;  /* 0x0000000202ce7819 */ /* 0x040fe200000006ff */
[----:B------:R-:W-:Y:S01]  /*3460*/  IMAD R106, R2, 0x9, RZ ;  /* 0x00000009026a7824 */ /* 0x000fe200078e02ff */
[----:B------:R-:W-:Y:S01]  /*3470*/  STL.64 [R1+0x148], R226 ;  /* 0x000148e201007387 */ /* 0x000fe20000100a00 */
[-C--:B------:R-:W-:Y:S01]  /*3480*/  LEA.HI.X.SX32 R97, R104, R137.reuse, 0x1, P5 ;  /* 0x0000008968617211 */ /* 0x080fe200028f0eff */
[C---:B------:R-:W-:Y:S01]  /*3490*/  IMAD R101, R2.reuse, 0x90, RZ ;  /* 0x0000009002657824 */ /* 0x040fe200078e02ff */
[-C--:B------:R-:W-:Y:S01]  /*34a0*/  IADD3 R4, P5, R33, R136.reuse, RZ ;  /* 0x0000008821047210 */ /* 0x080fe20007fbe0ff */
[----:B------:R1:W-:Y:S01]  /*34b0*/  STL.64 [R1+0x250], R94 ;  /* 0x0002505e01007387 */ /* 0x0003e20000100a00 */
[C---:B------:R-:W-:Y:S01]  /*34c0*/  IMAD R34, R2.reuse, 0x4a, RZ ;  /* 0x0000004a02227824 */ /* 0x040fe200078e02ff */
[C---:B------:R-:W-:Y:S01]  /*34d0*/  SHF.L.U32 R214, R2.reuse, 0x6, RZ ;  /* 0x0000000602d67819 */ /* 0x040fe200000006ff */
[----:B------:R-:W-:Y:S01]  /*34e0*/  IMAD R111, R2, 0x25, RZ ;  /* 0x00000025026f7824 */ /* 0x000fe200078e02ff */
[----:B0-----:R-:W-:Y:S01]  /*34f0*/  IADD3 R92, P4, R98, R136, RZ ;  /* 0x00000088625c7210 */ /* 0x001fe20007f9e0ff */
[----:B------:R0:W-:Y:S01]  /*3500*/  STL.64 [R1+0x138], R90 ;  /* 0x0001385a01007387 */ /* 0x0001e20000100a00 */
[-C--:B------:R-:W-:Y:S01]  /*3510*/  LEA.HI.X.SX32 R5, R32, R137.reuse, 0x1, P5 ;  /* 0x0000008920057211 */ /* 0x080fe200028f0eff */
[----:B------:R-:W-:Y:S01]  /*3520*/  IMAD R107, R2, 0x94, RZ ;  /* 0x00000094026b7824 */ /* 0x000fe200078e02ff */
[-C--:B------:R-:W-:Y:S01]  /*3530*/  LEA.HI.X.SX32 R93, R26, R137.reuse, 0x1, P4 ;  /* 0x000000891a5d7211 */ /* 0x080fe200020f0eff */
[----:B------:R-:W-:Y:S01]  /*3540*/  STL.64 [R1+0x140], R222 ;  /* 0x000140de01007387 */ /* 0x000fe20000100a00 */
[----:B------:R-:W-:Y:S01]  /*3550*/  IMAD R105, R2, 0x92, RZ ;  /* 0x0000009202697824 */ /* 0x000fe200078e02ff */
[----:B------:R-:W-:Y:S01]  /*3560*/  LOP3.LUT R17, R24, R20, RZ, 0xfc, !PT ;  /* 0x0000001418117212 */ /* 0x000fe200078efcff */
[----:B------:R-:W-:Y:S01]  /*3570*/  IMAD R108, R2, 0x96, RZ ;  /* 0x00000096026c7824 */ /* 0x000fe200078e02ff */
[-C--:B-1----:R-:W-:Y:S01]  /*3580*/  IADD3 R94, P3, R26, R136.reuse, RZ ;  /* 0x000000881a5e7210 */ /* 0x082fe20007f7e0ff */
[----:B------:R-:W-:Y:S01]  /*3590*/  IMAD R35, R2, 0x26, RZ ;  /* 0x0000002602237824 */ /* 0x000fe200078e02ff */
[--C-:B------:R-:W-:Y:S01]  /*35a0*/  LOP3.LUT R18, R20, 0x8, R24.reuse, 0xfe, !PT ;  /* 0x0000000814127812 */ /* 0x100fe200078efe18 */
[C---:B------:R-:W-:Y:S01]  /*35b0*/  IMAD R110, R2.reuse, 0x49, RZ ;  /* 0x00000049026e7824 */ /* 0x040fe200078e02ff */
[-C--:B------:R-:W-:Y:S01]  /*35c0*/  LEA.HI.X.SX32 R95, R103, R137.reuse, 0x1, P3 ;  /* 0x00000089675f7211 */ /* 0x080fe200018f0eff */
[C---:B------:R-:W-:Y:S01]  /*35d0*/  IMAD R36, R2.reuse, 0x4c, RZ ;  /* 0x0000004c02247824 */ /* 0x040fe200078e02ff */
[-C--:B0-----:R-:W-:Y:S01]  /*35e0*/  IADD3 R90, P2, R101, R136.reuse, RZ ;  /* 0x00000088655a7210 */ /* 0x081fe20007f5e0ff */
[----:B------:R-:W-:Y:S01]  /*35f0*/  IMAD R113, R2, 0x4b, RZ ;  /* 0x0000004b02717824 */ /* 0x000fe200078e02ff */
[--C-:B------:R-:W-:Y:S01]  /*3600*/  LOP3.LUT R19, R20, 0x10, R24.reuse, 0xfe, !PT ;  /* 0x0000001014137812 */ /* 0x100fe200078efe18 */
[----:B------:R0:W-:Y:S01]  /*3610*/  STL.64 [R1+0x248], R94 ;  /* 0x0002485e01007387 */ /* 0x0001e20000100a00 */
[-C--:B------:R-:W-:Y:S01]  /*3620*/  LEA.HI.X.SX32 R91, R33, R137.reuse, 0x1, P2 ;  /* 0x00000089215b7211 */ /* 0x080fe200010f0eff */
[----:B------:R-:W-:Y:S01]  /*3630*/  IMAD R115, R2, 0x13, RZ ;  /* 0x0000001302737824 */ /* 0x000fe200078e02ff */
[----:B------:R-:W-:Y:S01]  /*3640*/  LOP3.LUT R20, R20, 0x18, R24, 0xfe, !PT ;  /* 0x0000001814147812 */ /* 0x000fe200078efe18 */
[----:B------:R1:W-:Y:S01]  /*3650*/  STL.64 [R1+0x130], R92 ;  /* 0x0001305c01007387 */ /* 0x0003e20000100a00 */
[----:B------:R-:W-:Y:S01]  /*3660*/  IMAD R109, R2, 0x98, RZ ;  /* 0x00000098026d7824 */ /* 0x000fe200078e02ff */
[----:B------:R-:W-:Y:S01]  /*3670*/  LOP3.LUT R22, R24, 0x8, RZ, 0xfc, !PT ;  /* 0x0000000818167812 */ /* 0x000fe200078efcff */
[----:B------:R-:W-:Y:S01]  /*3680*/  IMAD R37, R2, 0x4e, RZ ;  /* 0x0000004e02257824 */ /* 0x000fe200078e02ff */
[----:B------:R-:W-:Y:S01]  /*3690*/  LOP3.LUT R24, R24, 0x18, RZ, 0xfc, !PT ;  /* 0x0000001818187812 */ /* 0x000fe200078efcff */
[----:B------:R-:W-:Y:S01]  /*36a0*/  IMAD R119, R2, 0x27, RZ ;  /* 0x0000002702777824 */ /* 0x000fe200078e02ff */
[----:B------:R-:W-:Y:S01]  /*36b0*/  LOP3.LUT R28, R28, 0x1c, RZ, 0xc0, !PT ;  /* 0x0000001c1c1c7812 */ /* 0x000fe200078ec0ff */
[C---:B------:R-:W-:Y:S01]  /*36c0*/  IMAD R112, R2.reuse, 0x9a, RZ ;  /* 0x0000009a02707824 */ /* 0x040fe200078e02ff */
[CC--:B0-----:R-:W-:Y:S01]  /*36d0*/  IADD3 R94, P3, R27.reuse, R136.reuse, RZ ;  /* 0x000000881b5e7210 */ /* 0x0c1fe20007f7e0ff */
[----:B------:R-:W-:Y:S01]  /*36e0*/  IMAD R114, R2, 0x9c, RZ ;  /* 0x0000009c02727824 */ /* 0x000fe200078e02ff */
[----:B------:R-:W-:Y:S01]  /*36f0*/  SHF.L.U32 R24, R24, 0x5, RZ ;  /* 0x0000000518187819 */ /* 0x000fe200000006ff */
[----:B------:R-:W-:Y:S01]  /*3700*/  IMAD R116, R2, 0x9e, RZ ;  /* 0x0000009e02747824 */ /* 0x000fe200078e02ff */
[-C--:B-1----:R-:W-:Y:S01]  /*3710*/  IADD3 R92, P4, R32, R136.reuse, RZ ;  /* 0x00000088205c7210 */ /* 0x082fe20007f9e0ff */
[----:B------:R-:W-:Y:S01]  /*3720*/  IMAD R38, R2, 0xa, RZ ;  /* 0x0000000a02267824 */ /* 0x000fe200078e02ff */
[-C--:B------:R-:W-:Y:S01]  /*3730*/  LEA.HI.X.SX32 R95, R106, R137.reuse, 0x1, P3 ;  /* 0x000000896a5f7211 */ /* 0x080fe200018f0eff */
[C---:B------:R-:W-:Y:S01]  /*3740*/  IMAD R118, R2.reuse, 0x4d, RZ ;  /* 0x0000004d02767824 */ /* 0x040fe200078e02ff */
[-C--:B------:R-:W-:Y:S01]  /*3750*/  LEA.HI.X.SX32 R93, R27, R137.reuse, 0x1, P4 ;  /* 0x000000891b5d7211 */ /* 0x080fe200020f0eff */
[----:B------:R-:W-:Y:S01]  /*3760*/  IMAD R120, R2, 0x4f, RZ ;  /* 0x0000004f02787824 */ /* 0x000fe200078e02ff */
[----:B------:R-:W-:Y:S01]  /*3770*/  LOP3.LUT R6, R0, 0x20, RZ, 0x3c, !PT ;  /* 0x0000002000067812 */ /* 0x000fe200078e3cff */
[----:B------:R0:W-:Y:S01]  /*3780*/  STL.64 [R1+0x318], R94 ;  /* 0x0003185e01007387 */ /* 0x0001e20000100a00 */
[C---:B------:R-:W-:Y:S01]  /*3790*/  IMAD R121, R2.reuse, 0x5, RZ ;  /* 0x0000000502797824 */ /* 0x040fe200078e02ff */
[----:B------:R-:W-:Y:S01]  /*37a0*/  LOP3.LUT R3, R11, 0x20, RZ, 0x3c, !PT ;  /* 0x000000200b037812 */ /* 0x000fe200078e3cff */
[C---:B------:R-:W-:Y:S01]  /*37b0*/  IMAD R39, R2.reuse, 0x14, RZ ;  /* 0x0000001402277824 */ /* 0x040fe200078e02ff */
[----:B------:R-:W-:Y:S01]  /*37c0*/  STL.64 [R1+0x128], R96 ;  /* 0x0001286001007387 */ /* 0x000fe20000100a00 */
[----:B------:R-:W-:Y:S01]  /*37d0*/  IMAD R40, R2, 0x28, RZ ;  /* 0x0000002802287824 */ /* 0x000fe200078e02ff */
[----:B------:R-:W-:Y:S01]  /*37e0*/  LOP3.LUT R6, R0, 0x50, RZ, 0x3c, !PT ;  /* 0x0000005000067812 */ /* 0x000fe200078e3cff */
[C---:B------:R-:W-:Y:S01]  /*37f0*/  IMAD R41, R2.reuse, 0x50, RZ ;  /* 0x0000005002297824 */ /* 0x040fe200078e02ff */
[----:B------:R1:W-:Y:S01]  /*3800*/  STL.64 [R1+0x2d0], R92 ;  /* 0x0002d05c01007387 */ /* 0x0003e20000100a00 */
[C---:B------:R-:W-:Y:S01]  /*3810*/  IMAD R117, R2.reuse, 0xa0, RZ ;  /* 0x000000a002757824 */ /* 0x040fe200078e02ff */
[----:B------:R-:W-:Y:S01]  /*3820*/  LOP3.LUT R3, R13, 0x40, RZ, 0x3c, !PT ;  /* 0x000000400d037812 */ /* 0x000fe200078e3cff */
[C---:B------:R-:W-:Y:S01]  /*3830*/  IMAD R122, R2.reuse, 0xa2, RZ ;  /* 0x000000a2027a7824 */ /* 0x040fe200078e02ff */
[----:B------:R2:W-:Y:S01]  /*3840*/  STL.64 [R1+0x240], R4 ;  /* 0x0002400401007387 */ /* 0x0005e20000100a00 */
[-C--:B0-----:R-:W-:Y:S01]  /*3850*/  IADD3 R94, P3, R105, R136.reuse, RZ ;  /* 0x00000088695e7210 */ /* 0x081fe20007f7e0ff */
[----:B------:R-:W-:Y:S01]  /*3860*/  IMAD R42, R2, 0x52, RZ ;  /* 0x00000052022a7824 */ /* 0x000fe200078e02ff */
[----:B------:R-:W-:Y:S01]  /*3870*/  LOP3.LUT P0, RZ, R219, 0x7, RZ, 0xc0, !PT ;  /* 0x00000007dbff7812 */ /* 0x000fe2000780c0ff */
[----:B------:R0:W-:Y:S01]  /*3880*/  STL.64 [R1+0x120], R90 ;  /* 0x0001205a01007387 */ /* 0x0001e20000100a00 */
[-C--:B------:R-:W-:Y:S01]  /*3890*/  LEA.HI.X.SX32 R95, R110, R137.reuse, 0x1, P3 ;  /* 0x000000896e5f7211 */ /* 0x080fe200018f0eff */
[C---:B------:R-:W-:Y:S01]  /*38a0*/  IMAD R123, R2.reuse, 0xa4, RZ ;  /* 0x000000a4027b7824 */ /* 0x040fe200078e02ff */
[-C--:B------:R-:W-:Y:S01]  /*38b0*/  IADD3 R32, P3, R109, R136.reuse, RZ ;  /* 0x000000886d207210 */ /* 0x080fe20007f7e0ff */
[C---:B------:R-:W-:Y:S01]  /*38c0*/  IMAD R126, R2.reuse, 0x51, RZ ;  /* 0x00000051027e7824 */ /* 0x040fe200078e02ff */
[-C--:B-1----:R-:W-:Y:S01]  /*38d0*/  IADD3 R92, P4, R107, R136.reuse, RZ ;  /* 0x000000886b5c7210 */ /* 0x082fe20007f9e0ff */
[----:B------:R-:W-:Y:S01]  /*38e0*/  IMAD R127, R2, 0x29, RZ ;  /* 0x00000029027f7824 */ /* 0x000fe200078e02ff */
[-C--:B------:R-:W-:Y:S01]  /*38f0*/  LEA.HI.X.SX32 R33, R36, R137.reuse, 0x1, P3 ;  /* 0x0000008924217211 */ /* 0x080fe200018f0eff */
[----:B------:R-:W-:Y:S01]  /*3900*/  IMAD R124, R2, 0xa6, RZ ;  /* 0x000000a6027c7824 */ /* 0x000fe200078e02ff */
[-C--:B--2---:R-:W-:Y:S01]  /*3910*/  IADD3 R4, P5, R34, R136.reuse, RZ ;  /* 0x0000008822047210 */ /* 0x084fe20007fbe0ff */
[----:B------:R-:W-:Y:S01]  /*3920*/  IMAD R43, R2, 0x2a, RZ ;  /* 0x0000002a022b7824 */ /* 0x000fe200078e02ff */
[-C--:B------:R-:W-:Y:S01]  /*3930*/  LEA.HI.X.SX32 R93, R34, R137.reuse, 0x1, P4 ;  /* 0x00000089225d7211 */ /* 0x080fe200020f0eff */
[C---:B------:R-:W-:Y:S01]  /*3940*/  IMAD R44, R2.reuse, 0x54, RZ ;  /* 0x00000054022c7824 */ /* 0x040fe200078e02ff */
[-C--:B------:R-:W-:Y:S01]  /*3950*/  LEA.HI.X.SX32 R5, R111, R137.reuse, 0x1, P5 ;  /* 0x000000896f057211 */ /* 0x080fe200028f0eff */
[----:B------:R-:W-:Y:S01]  /*3960*/  IMAD R129, R2, 0x53, RZ ;  /* 0x0000005302817824 */ /* 0x000fe200078e02ff */
[-C--:B0-----:R-:W-:Y:S01]  /*3970*/  IADD3 R90, P2, R108, R136.reuse, RZ ;  /* 0x000000886c5a7210 */ /* 0x081fe20007f5e0ff */
[----:B------:R-:W-:Y:S01]  /*3980*/  IMAD R125, R2, 0xa8, RZ ;  /* 0x000000a8027d7824 */ /* 0x000fe200078e02ff */
[-C--:B------:R-:W-:Y:S01]  /*3990*/  IADD3 R26, P4, R36, R136.reuse, RZ ;  /* 0x00000088241a7210 */ /* 0x080fe20007f9e0ff */
[----:B------:R0:W-:Y:S01]  /*39a0*/  STL.64 [R1+0x238], R4 ;  /* 0x0002380401007387 */ /* 0x0001e20000100a00 */
[-C--:B------:R-:W-:Y:S01]  /*39b0*/  LEA.HI.X.SX32 R91, R113, R137.reuse, 0x1, P2 ;  /* 0x00000089715b7211 */ /* 0x080fe200010f0eff */
[C---:B------:R-:W-:Y:S01]  /*39c0*/  IMAD R132, R2.reuse, 0x15, RZ ;  /* 0x0000001502847824 */ /* 0x040fe200078e02ff */
[CC--:B------:R-:W-:Y:S01]  /*39d0*/  LEA.HI.X.SX32 R27, R35.reuse, R137.reuse, 0x1, P4 ;  /* 0x00000089231b7211 */ /* 0x0c0fe200020f0eff */
[----:B------:R-:W-:Y:S01]  /*39e0*/  STL.64 [R1+0x118], R94 ;  /* 0x0001185e01007387 */ /* 0x000fe20000100a00 */
[C---:B------:R-:W-:Y:S01]  /*39f0*/  IMAD R128, R2.reuse, 0xaa, RZ ;  /* 0x000000aa02807824 */ /* 0x040fe200078e02ff */
[----:B------:R-:W-:Y:S01]  /*3a00*/  MOV R16, RZ ;  /* 0x000000ff00107202 */ /* 0x000fe20000000f00 */
[C---:B------:R-:W-:Y:S01]  /*3a10*/  IMAD R45, R2.reuse, 0x56, RZ ;  /* 0x00000056022d7824 */ /* 0x040fe200078e02ff */
[----:B------:R1:W-:Y:S01]  /*3a20*/  STL.64 [R1+0x108], R90 ;  /* 0x0001085a01007387 */ /* 0x0003e20000100a00 */
[C---:B------:R-:W-:Y:S01]  /*3a30*/  IMAD R131, R2.reuse, 0xac, RZ ;  /* 0x000000ac02837824 */ /* 0x040fe200078e02ff */
[----:B------:R-:W-:Y:S01]  /*3a40*/  MOV R8, 0x3f800000 ;  /* 0x3f80000000087802 */ /* 0x000fe20000000f00 */
[C---:B------:R-:W-:Y:S01]  /*3a50*/  IMAD R133, R2.reuse, 0xae, RZ ;  /* 0x000000ae02857824 */ /* 0x040fe200078e02ff */
[-C--:B0-----:R-:W-:Y:S01]  /*3a60*/  IADD3 R4, P5, R35, R136.reuse, RZ ;  /* 0x0000008823047210 */ /* 0x081fe20007fbe0ff */
[----:B------:R-:W-:Y:S01]  /*3a70*/  STL.64 [R1+0x110], R92 ;  /* 0x0001105c01007387 */ /* 0x000fe20000100a00 */
[C---:B------:R-:W-:Y:S01]  /*3a80*/  IMAD R135, R2.reuse, 0x55, RZ ;  /* 0x0000005502877824 */ /* 0x040fe200078e02ff */
[----:B------:R-:W-:Y:S01]  /*3a90*/  LOP3.LUT R3, R25, 0x60, RZ, 0x3c, !PT ;  /* 0x0000006019037812 */ /* 0x000fe200078e3cff */
[C---:B------:R-:W-:Y:S01]  /*3aa0*/  IMAD R138, R2.reuse, 0x2b, RZ ;  /* 0x0000002b028a7824 */ /* 0x040fe200078e02ff */
[----:B------:R-:W-:Y:S01]  /*3ab0*/  LEA.HI.X.SX32 R5, R115, R137, 0x1, P5 ;  /* 0x0000008973057211 */ /* 0x000fe200028f0eff */
[----:B------:R-:W-:Y:S01]  /*3ac0*/  IMAD R139, R2, 0x57, RZ ;  /* 0x00000057028b7824 */ /* 0x000fe200078e02ff */
[----:B-1----:R-:W-:Y:S01]  /*3ad0*/  IADD3 R90, P2, R112, R136, RZ ;  /* 0x00000088705a7210 */ /* 0x002fe20007f5e0ff */
[----:B------:R-:W-:-:S02]  /*3ae0*/  IMAD R46, R2, 0x16, RZ ;  /* 0x00000016022e7824 */ /* 0x000fc400078e02ff */
[----:B------:R0:W-:Y:S01]  /*3af0*/  STL.64 [R1+0x2c8], R4 ;  /* 0x0002c80401007387 */ /* 0x0001e20000100a00 */
[----:B------:R-:W-:Y:S01]  /*3b00*/  IMAD R47, R2, 0x2c, RZ ;  /* 0x0000002c022f7824 */ /* 0x000fe200078e02ff */
[-C--:B------:R-:W-:Y:S01]  /*3b10*/  LEA.HI.X.SX32 R91, R118, R137.reuse, 0x1, P2 ;  /* 0x00000089765b7211 */ /* 0x080fe200010f0eff */
[C---:B------:R-:W-:Y:S01]  /*3b20*/  IMAD R48, R2.reuse, 0x58, RZ ;  /* 0x0000005802307824 */ /* 0x040fe200078e02ff */
[----:B------:R1:W-:Y:S01]  /*3b30*/  STL.64 [R1+0x230], R26 ;  /* 0x0002301a01007387 */ /* 0x0003e20000100a00 */
[-C--:B------:R-:W-:Y:S01]  /*3b40*/  IADD3 R34, P2, R117, R136.reuse, RZ ;  /* 0x0000008875227210 */ /* 0x080fe20007f5e0ff */
[C---:B------:R-:W-:Y:S02]  /*3b50*/  IMAD R141, R2.reuse, 0xb, RZ ;  /* 0x0000000b028d7824 */ /* 0x040fe400078e02ff */
[----:B------:R2:W-:Y:S01]  /*3b60*/  STL.64 [R1+0x100], R32 ;  /* 0x0001002001007387 */ /* 0x0005e20000100a00 */
[----:B------:R-:W-:Y:S01]  /*3b70*/  LEA.HI.X.SX32 R35, R41, R137, 0x1, P2 ;  /* 0x0000008929237211 */ /* 0x000fe200010f0eff */
[----:B------:R-:W-:Y:S01]  /*3b80*/  IMAD R134, R2, 0xb0, RZ ;  /* 0x000000b002867824 */ /* 0x000fe200078e02ff */
[----:B0-----:R-:W-:Y:S01]  /*3b90*/  IADD3 R4, P5, R114, R136, RZ ;  /* 0x0000008872047210 */ /* 0x001fe20007fbe0ff */
[----:B------:R-:W-:-:S02]  /*3ba0*/  IMAD R140, R2, 0xb2, RZ ;  /* 0x000000b2028c7824 */ /* 0x000fc400078e02ff */
[C---:B------:R-:W-:Y:S01]  /*3bb0*/  IMAD R49, R2.reuse, 0x5a, RZ ;  /* 0x0000005a02317824 */ /* 0x040fe200078e02ff */
[CC--:B-1----:R-:W-:Y:S01]  /*3bc0*/  IADD3 R26, P4, R37.reuse, R136.reuse, RZ ;  /* 0x00000088251a7210 */ /* 0x0c2fe20007f9e0ff */
[C---:B------:R-:W-:Y:S01]  /*3bd0*/  IMAD R142, R2.reuse, 0xb4, RZ ;  /* 0x000000b4028e7824 */ /* 0x040fe200078e02ff */
[-C--:B------:R-:W-:Y:S01]  /*3be0*/  LEA.HI.X.SX32 R5, R37, R137.reuse, 0x1, P5 ;  /* 0x0000008925057211 */ /* 0x080fe200028f0eff */
[C---:B------:R-:W-:Y:S01]  /*3bf0*/  IMAD R145, R2.reuse, 0x59, RZ ;  /* 0x0000005902917824 */ /* 0x040fe200078e02ff */
[-C--:B------:R-:W-:Y:S01]  /*3c00*/  LEA.HI.X.SX32 R27, R119, R137.reuse, 0x1, P4 ;  /* 0x00000089771b7211 */ /* 0x080fe200020f0eff */
[----:B------:R-:W-:Y:S01]  /*3c10*/  IMAD R146, R2, 0x2d, RZ ;  /* 0x0000002d02927824 */ /* 0x000fe200078e02ff */
[----:B--2---:R-:W-:Y:S01]  /*3c20*/  IADD3 R32, P3, R116, R136, RZ ;  /* 0x0000008874207210 */ /* 0x004fe20007f7e0ff */
[----:B------:R-:W-:Y:S02]  /*3c30*/  IMAD R143, R2, 0xb6, RZ ;  /* 0x000000b6028f7824 */ /* 0x000fe400078e02ff */
[----:B------:R0:W-:Y:S01]  /*3c40*/  STL.64 [R1+0x228], R26 ;  /* 0x0002281a01007387 */ /* 0x0001e20000100a00 */
[----:B------:R-:W-:Y:S01]  /*3c50*/  LEA.HI.X.SX32 R33, R120, R137, 0x1, P3 ;  /* 0x0000008978217211 */ /* 0x000fe200018f0eff */
[----:B------:R-:W-:-:S02]  /*3c60*/  IMAD R50, R2, 0x2e, RZ ;  /* 0x0000002e02327824 */ /* 0x000fc400078e02ff */
[----:B------:R-:W-:Y:S01]  /*3c70*/  STL.64 [R1+0xf8], R90 ;  /* 0x0000f85a01007387 */ /* 0x000fe20000100a00 */
[C---:B------:R-:W-:Y:S02]  /*3c80*/  IMAD R51, R2.reuse, 0x5c, RZ ;  /* 0x0000005c02337824 */ /* 0x040fe400078e02ff */
[C---:B------:R-:W-:Y:S01]  /*3c90*/  IMAD R148, R2.reuse, 0x5b, RZ ;  /* 0x0000005b02947824 */ /* 0x040fe200078e02ff */
[----:B------:R1:W-:Y:S01]  /*3ca0*/  STL.64 [R1+0xf0], R4 ;  /* 0x0000f00401007387 */ /* 0x0003e20000100a00 */
[C---:B------:R-:W-:Y:S02]  /*3cb0*/  IMAD R150, R2.reuse, 0x17, RZ ;  /* 0x0000001702967824 */ /* 0x040fe400078e02ff */
[----:B------:R-:W-:Y:S01]  /*3cc0*/  IMAD R144, R2, 0xb8, RZ ;  /* 0x000000b802907824 */ /* 0x000fe200078e02ff */
[----:B0-----:R-:W-:Y:S01]  /*3cd0*/  IADD3 R26, P4, R38, R136, RZ ;  /* 0x00000088261a7210 */ /* 0x001fe20007f9e0ff */
[----:B------:R0:W-:Y:S01]  /*3ce0*/  STL.64 [R1+0xe8], R32 ;  /* 0x0000e82001007387 */ /* 0x0001e20000100a00 */
[----:B------:R-:W-:-:S02]  /*3cf0*/  IMAD R147, R2, 0xba, RZ ;  /* 0x000000ba02937824 */ /* 0x000fc400078e02ff */
[-C--:B------:R-:W-:Y:S01]  /*3d00*/  LEA.HI.X.SX32 R27, R121, R137.reuse, 0x1, P4 ;  /* 0x00000089791b7211 */ /* 0x080fe200020f0eff */
[C---:B------:R-:W-:Y:S02]  /*3d10*/  IMAD R52, R2.reuse, 0x5e, RZ ;  /* 0x0000005e02347824 */ /* 0x040fe400078e02ff */
[C---:B------:R-:W-:Y:S01]  /*3d20*/  IMAD R149, R2.reuse, 0xbc, RZ ;  /* 0x000000bc02957824 */ /* 0x040fe200078e02ff */
[-C--:B-1----:R-:W-:Y:S01]  /*3d30*/  IADD3 R4, P5, R39, R136.reuse, RZ ;  /* 0x0000008827047210 */ /* 0x082fe20007fbe0ff */
[----:B------:R1:W-:Y:S01]  /*3d40*/  STL.64 [R1+0x338], R26 ;  /* 0x0003381a01007387 */ /* 0x0003e20000100a00 */
[----:B------:R-:W-:Y:S02]  /*3d50*/  IMAD R153, R2, 0x5d, RZ ;  /* 0x0000005d02997824 */ /* 0x000fe400078e02ff */
[----:B------:R-:W-:Y:S01]  /*3d60*/  LEA.HI.X.SX32 R5, R38, R137, 0x1, P5 ;  /* 0x0000008926057211 */ /* 0x000fe200028f0eff */
[----:B------:R-:W-:Y:S01]  /*3d70*/  IMAD R154, R2, 0x2f, RZ ;  /* 0x0000002f029a7824 */ /* 0x000fe200078e02ff */
[----:B0-----:R-:W-:Y:S01]  /*3d80*/  IADD3 R32, P3, R40, R136, RZ ;  /* 0x0000008828207210 */ /* 0x001fe20007f7e0ff */
[----:B------:R-:W-:-:S02]  /*3d90*/  IMAD R151, R2, 0xbe, RZ ;  /* 0x000000be02977824 */ /* 0x000fc400078e02ff */
[----:B------:R0:W-:Y:S01]  /*3da0*/  STL.64 [R1+0x310], R4 ;  /* 0x0003100401007387 */ /* 0x0001e20000100a00 */
[-C--:B------:R-:W-:Y:S01]  /*3db0*/  LEA.HI.X.SX32 R33, R39, R137.reuse, 0x1, P3 ;  /* 0x0000008927217211 */ /* 0x080fe200018f0eff */
[C---:B------:R-:W-:Y:S01]  /*3dc0*/  IMAD R53, R2.reuse, 0x6, RZ ;  /* 0x0000000602357824 */ /* 0x040fe200078e02ff */
[-C--:B-1----:R-:W-:Y:S01]  /*3dd0*/  IADD3 R26, P4, R41, R136.reuse, RZ ;  /* 0x00000088291a7210 */ /* 0x082fe20007f9e0ff */
[C---:B------:R-:W-:Y:S02]  /*3de0*/  IMAD R54, R2.reuse, 0xc, RZ ;  /* 0x0000000c02367824 */ /* 0x040fe400078e02ff */
[----:B------:R1:W-:Y:S01]  /*3df0*/  STL.64 [R1+0x2c0], R32 ;  /* 0x0002c02001007387 */ /* 0x0003e20000100a00 */
[----:B------:R-:W-:Y:S01]  /*3e00*/  IMAD R155, R2, 0x5f, RZ ;  /* 0x0000005f029b7824 */ /* 0x000fe200078e02ff */
[----:B------:R-:W-:Y:S01]  /*3e10*/  LEA.HI.X.SX32 R27, R40, R137, 0x1, P4 ;  /* 0x00000089281b7211 */ /* 0x000fe200020f0eff */
[C---:B------:R-:W-:Y:S02]  /*3e20*/  IMAD R156, R2.reuse, 0x3, RZ ;  /* 0x00000003029c7824 */ /* 0x040fe400078e02ff */
[----:B------:R-:W-:Y:S01]  /*3e30*/  IMAD R55, R2, 0x18, RZ ;  /* 0x0000001802377824 */ /* 0x000fe200078e02ff */
[----:B0-----:R-:W-:Y:S01]  /*3e40*/  IADD3 R4, P5, R122, R136, RZ ;  /* 0x000000887a047210 */ /* 0x001fe20007fbe0ff */
[----:B------:R0:W-:Y:S01]  /*3e50*/  STL.64 [R1+0x220], R26 ;  /* 0x0002201a01007387 */ /* 0x0001e20000100a00 */
[----:B------:R-:W-:-:S02]  /*3e60*/  IMAD R56, R2, 0x30, RZ ;  /* 0x0000003002387824 */ /* 0x000fc400078e02ff */
[-C--:B------:R-:W-:Y:S01]  /*3e70*/  LEA.HI.X.SX32 R5, R126, R137.reuse, 0x1, P5 ;  /* 0x000000897e057211 */ /* 0x080fe200028f0eff */
[----:B------:R2:W-:Y:S01]  /*3e80*/  STL.64 [R1+0xe0], R34 ;  /* 0x0000e02201007387 */ /* 0x0005e20000100a00 */
[-C--:B-1----:R-:W-:Y:S01]  /*3e90*/  IADD3 R32, P3, R123, R136.reuse, RZ ;  /* 0x000000887b207210 */ /* 0x082fe20007f7e0ff */
[----:B------:R-:W-:Y:S02]  /*3ea0*/  IMAD R57, R2, 0x60, RZ ;  /* 0x0000006002397824 */ /* 0x000fe400078e02ff */
[----:B------:R1:W-:Y:S01]  /*3eb0*/  STL.64 [R1+0xd8], R4 ;  /* 0x0000d80401007387 */ /* 0x0003e20000100a00 */
[-C--:B------:R-:W-:Y:S01]  /*3ec0*/  LEA.HI.X.SX32 R33, R42, R137.reuse, 0x1, P3 ;  /* 0x000000892a217211 */ /* 0x080fe200018f0eff */
[----:B------:R-:W-:Y:S01]  /*3ed0*/  IMAD R152, R2, 0xc0, RZ ;  /* 0x000000c002987824 */ /* 0x000fe200078e02ff */
[-C--:B0-----:R-:W-:Y:S01]  /*3ee0*/  IADD3 R26, P4, R42, R136.reuse, RZ ;  /* 0x000000882a1a7210 */ /* 0x081fe20007f9e0ff */
[C---:B------:R-:W-:Y:S02]  /*3ef0*/  IMAD R157, R2.reuse, 0xc2, RZ ;  /* 0x000000c2029d7824 */ /* 0x040fe400078e02ff */
[C---:B------:R-:W-:Y:S01]  /*3f00*/  IMAD R58, R2.reuse, 0x62, RZ ;  /* 0x00000062023a7824 */ /* 0x040fe200078e02ff */
[-C--:B------:R-:W-:Y:S01]  /*3f10*/  LEA.HI.X.SX32 R27, R127, R137.reuse, 0x1, P4 ;  /* 0x000000897f1b7211 */ /* 0x080fe200020f0eff */
[----:B------:R-:W-:Y:S01]  /*3f20*/  IMAD R158, R2, 0xc4, RZ ;  /* 0x000000c4029e7824 */ /* 0x000fe200078e02ff */
[-C--:B--2---:R-:W-:Y:S01]  /*3f30*/  IADD3 R34, P2, R124, R136.reuse, RZ ;  /* 0x000000887c227210 */ /* 0x084fe20007f5e0ff */
[C---:B------:R-:W-:Y:S01]  /*3f40*/  IMAD R161, R2.reuse, 0x61, RZ ;  /* 0x0000006102a17824 */ /* 0x040fe200078e02ff */
[----:B-1----:R-:W-:Y:S01]  /*3f50*/  IADD3 R4, P5, R125, R136, RZ ;  /* 0x000000887d047210 */ /* 0x002fe20007fbe0ff */
[----:B------:R0:W-:Y:S01]  /*3f60*/  STL.64 [R1+0x218], R26 ;  /* 0x0002181a01007387 */ /* 0x0001e20000100a00 */
[-C--:B------:R-:W-:Y:S01]  /*3f70*/  LEA.HI.X.SX32 R35, R129, R137.reuse, 0x1, P2 ;  /* 0x0000008981237211 */ /* 0x080fe200010f0eff */
[----:B------:R-:W-:Y:S01]  /*3f80*/  IMAD R162, R2, 0x31, RZ ;  /* 0x0000003102a27824 */ /* 0x000fe200078e02ff */
[----:B------:R-:W-:Y:S01]  /*3f90*/  LEA.HI.X.SX32 R5, R44, R137, 0x1, P5 ;  /* 0x000000892c057211 */ /* 0x000fe200028f0eff */
[----:B------:R1:W-:Y:S01]  /*3fa0*/  STL.64 [R1+0xd0], R32 ;  /* 0x0000d02001007387 */ /* 0x0003e20000100a00 */
[----:B------:R-:W-:-:S02]  /*3fb0*/  IMAD R159, R2, 0xc6, RZ ;  /* 0x000000c6029f7824 */ /* 0x000fc400078e02ff */
[C---:B------:R-:W-:Y:S01]  /*3fc0*/  IMAD R59, R2.reuse, 0x32, RZ ;  /* 0x00000032023b7824 */ /* 0x040fe200078e02ff */
[----:B------:R2:W-:Y:S01]  /*3fd0*/  STL.64 [R1+0xc8], R34 ;  /* 0x0000c82201007387 */ /* 0x0005e20000100a00 */
[C---:B------:R-:W-:Y:S02]  /*3fe0*/  IMAD R60, R2.reuse, 0x64, RZ ;  /* 0x00000064023c7824 */ /* 0x040fe400078e02ff */
[C---:B------:R-:W-:Y:S01]  /*3ff0*/  IMAD R164, R2.reuse, 0x63, RZ ;  /* 0x0000006302a47824 */ /* 0x040fe200078e02ff */
[CC--:B0-----:R-:W-:Y:S01]  /*4000*/  IADD3 R26, P4, R43.reuse, R136.reuse, RZ ;  /* 0x000000882b1a7210 */ /* 0x0c1fe20007f9e0ff */
[C---:B------:R-:W-:Y:S02]  /*4010*/  IMAD R160, R2.reuse, 0xc8, RZ ;  /* 0x000000c802a07824 */ /* 0x040fe400078e02ff */
[----:B------:R-:W-:Y:S01]  /*4020*/  IMAD R166, R2, 0x19, RZ ;  /* 0x0000001902a67824 */ /* 0x000fe200078e02ff */
[-C--:B-1----:R-:W-:Y:S01]  /*4030*/  IADD3 R32, P3, R44, R136.reuse, RZ ;  /* 0x000000882c207210 */ /* 0x082fe20007f7e0ff */
[----:B------:R-:W-:Y:S01]  /*4040*/  IMAD R163, R2, 0xca, RZ ;  /* 0x000000ca02a37824 */ /* 0x000fe200078e02ff */
[-C--:B------:R-:W-:Y:S01]  /*4050*/  LEA.HI.X.SX32 R27, R132, R137.reuse, 0x1, P4 ;  /* 0x00000089841b7211 */ /* 0x080fe200020f0eff */
[C---:B------:R-:W-:Y:S01]  /*4060*/  IMAD R61, R2.reuse, 0x66, RZ ;  /* 0x00000066023d7824 */ /* 0x040fe200078e02ff */
[----:B------:R-:W-:Y:S01]  /*4070*/  LEA.HI.X.SX32 R33, R43, R137, 0x1, P3 ;  /* 0x000000892b217211 */ /* 0x000fe200018f0eff */
[----:B------:R-:W-:Y:S01]  /*4080*/  IMAD R165, R2, 0xcc, RZ ;  /* 0x000000cc02a57824 */ /* 0x000fe200078e02ff */
[----:B--2---:R-:W-:Y:S01]  /*4090*/  IADD3 R34, P2, R128, R136, RZ ;  /* 0x0000008880227210 */ /* 0x004fe20007f5e0ff */
[----:B------:R0:W-:Y:S01]  /*40a0*/  STL.64 [R1+0x2b8], R26 ;  /* 0x0002b81a01007387 */ /* 0x0001e20000100a00 */
[----:B------:R-:W-:-:S02]  /*40b0*/  IMAD R167, R2, 0xce, RZ ;  /* 0x000000ce02a77824 */ /* 0x000fc400078e02ff */
[-C--:B------:R-:W-:Y:S01]  /*40c0*/  LEA.HI.X.SX32 R35, R135, R137.reuse, 0x1, P2 ;  /* 0x0000008987237211 */ /* 0x080fe200010f0eff */
[----:B------:R1:W-:Y:S01]  /*40d0*/  STL.64 [R1+0x210], R32 ;  /* 0x0002102001007387 */ /* 0x0003e20000100a00 */
[C---:B------:R-:W-:Y:S02]  /*40e0*/  IMAD R169, R2.reuse, 0x65, RZ ;  /* 0x0000006502a97824 */ /* 0x040fe400078e02ff */
[C---:B------:R-:W-:Y:S01]  /*40f0*/  IMAD R170, R2.reuse, 0x33, RZ ;  /* 0x0000003302aa7824 */ /* 0x040fe200078e02ff */
[----:B------:R2:W-:Y:S01]  /*4100*/  STL.64 [R1+0xc0], R4 ;  /* 0x0000c00401007387 */ /* 0x0005e20000100a00 */
[C---:B------:R-:W-:Y:S02]  /*4110*/  IMAD R171, R2.reuse, 0x67, RZ ;  /* 0x0000006702ab7824 */ /* 0x040fe400078e02ff */
[C---:B------:R-:W-:Y:S01]  /*4120*/  IMAD R62, R2.reuse, 0x1a, RZ ;  /* 0x0000001a023e7824 */ /* 0x040fe200078e02ff */
[-C--:B0-----:R-:W-:Y:S01]  /*4130*/  IADD3 R26, P4, R131, R136.reuse, RZ ;  /* 0x00000088831a7210 */ /* 0x081fe20007f9e0ff */
[----:B------:R0:W-:Y:S01]  /*4140*/  STL.64 [R1+0xb8], R34 ;  /* 0x0000b82201007387 */ /* 0x0001e20000100a00 */
[C---:B------:R-:W-:Y:S01]  /*4150*/  IMAD R63, R2.reuse, 0x34, RZ ;  /* 0x00000034023f7824 */ /* 0x040fe200078e02ff */
[CC--:B-1----:R-:W-:Y:S01]  /*4160*/  IADD3 R32, P3, R45.reuse, R136.reuse, RZ ;  /* 0x000000882d207210 */ /* 0x0c2fe20007f7e0ff */
[C---:B------:R-:W-:Y:S01]  /*4170*/  IMAD R64, R2.reuse, 0x68, RZ ;  /* 0x0000006802407824 */ /* 0x040fe200078e02ff */
[-C--:B------:R-:W-:Y:S01]  /*4180*/  LEA.HI.X.SX32 R27, R45, R137.reuse, 0x1, P4 ;  /* 0x000000892d1b7211 */ /* 0x080fe200020f0eff */
[C---:B------:R-:W-:Y:S01]  /*4190*/  IMAD R173, R2.reuse, 0xd, RZ ;  /* 0x0000000d02ad7824 */ /* 0x040fe200078e02ff */
[-C--:B--2---:R-:W-:Y:S01]  /*41a0*/  IADD3 R4, P5, R133, R136.reuse, RZ ;  /* 0x0000008885047210 */ /* 0x084fe20007fbe0ff */
[----:B------:R-:W-:Y:S01]  /*41b0*/  IMAD R168, R2, 0xd0, RZ ;  /* 0x000000d002a87824 */ /* 0x000fe200078e02ff */
[-C--:B------:R-:W-:Y:S01]  /*41c0*/  LEA.HI.X.SX32 R33, R138, R137.reuse, 0x1, P3 ;  /* 0x000000898a217211 */ /* 0x080fe200018f0eff */
[C---:B------:R-:W-:Y:S01]  /*41d0*/  IMAD R172, R2.reuse, 0xd2, RZ ;  /* 0x000000d202ac7824 */ /* 0x040fe200078e02ff */
[----:B------:R-:W-:Y:S01]  /*41e0*/  LEA.HI.X.SX32 R5, R139, R137, 0x1, P5 ;  /* 0x000000898b057211 */ /* 0x000fe200028f0eff */
[----:B------:R-:W-:Y:S01]  /*41f0*/  IMAD R65, R2, 0x6a, RZ ;  /* 0x0000006a02417824 */ /* 0x000fe200078e02ff */
[----:B0-----:R-:W-:Y:S01]  /*4200*/  IADD3 R34, P2, R134, R136, RZ ;  /* 0x0000008886227210 */ /* 0x001fe20007f5e0ff */
[----:B------:R0:W-:Y:S01]  /*4210*/  STL.64 [R1+0x208], R32 ;  /* 0x0002082001007387 */ /* 0x0001e20000100a00 */
[----:B------:R-:W-:-:S02]  /*4220*/  IMAD R174, R2, 0xd4, RZ ;  /* 0x000000d402ae7824 */ /* 0x000fc400078e02ff */
[----:B------:R-:W-:Y:S01]  /*4230*/  LEA.HI.X.SX32 R35, R48, R137, 0x1, P2 ;  /* 0x0000008930237211 */ /* 0x000fe200010f0eff */
[----:B------:R1:W-:Y:S01]  /*4240*/  STL.64 [R1+0xb0], R26 ;  /* 0x0000b01a01007387 */ /* 0x0003e20000100a00 */
[C---:B------:R-:W-:Y:S02]  /*4250*/  IMAD R177, R2.reuse, 0x69, RZ ;  /* 0x0000006902b17824 */ /* 0x040fe400078e02ff */
[C---:B------:R-:W-:Y:S01]  /*4260*/  IMAD R178, R2.reuse, 0x35, RZ ;  /* 0x0000003502b27824 */ /* 0x040fe200078e02ff */
[----:B------:R2:W-:Y:S01]  /*4270*/  STL.64 [R1+0xa8], R4 ;  /* 0x0000a80401007387 */ /* 0x0005e20000100a00 */
[C---:B------:R-:W-:Y:S02]  /*4280*/  IMAD R175, R2.reuse, 0xd6, RZ ;  /* 0x000000d602af7824 */ /* 0x040fe400078e02ff */
[----:B------:R-:W-:Y:S01]  /*4290*/  IMAD R67, R2, 0x6c, RZ ;  /* 0x0000006c02437824 */ /* 0x000fe200078e02ff */
[----:B0-----:R-:W-:Y:S01]  /*42a0*/  IADD3 R32, P3, R46, R136, RZ ;  /* 0x000000882e207210 */ /* 0x001fe20007f7e0ff */
[----:B------:R-:W-:-:S02]  /*42b0*/  IMAD R179, R2, 0x6b, RZ ;  /* 0x0000006b02b37824 */ /* 0x000fc400078e02ff */
[C---:B------:R-:W-:Y:S01]  /*42c0*/  IMAD R66, R2.reuse, 0x36, RZ ;  /* 0x0000003602427824 */ /* 0x040fe200078e02ff */
[-C--:B-1----:R-:W-:Y:S01]  /*42d0*/  IADD3 R26, P4, R47, R136.reuse, RZ ;  /* 0x000000882f1a7210 */ /* 0x082fe20007f9e0ff */
[C---:B------:R-:W-:Y:S01]  /*42e0*/  IMAD R176, R2.reuse, 0xd8, RZ ;  /* 0x000000d802b07824 */ /* 0x040fe200078e02ff */
[-C--:B------:R-:W-:Y:S01]  /*42f0*/  LEA.HI.X.SX32 R33, R141, R137.reuse, 0x1, P3 ;  /* 0x000000898d217211 */ /* 0x080fe200018f0eff */
[----:B------:R-:W-:Y:S01]  /*4300*/  IMAD R68, R2, 0x6e, RZ ;  /* 0x0000006e02447824 */ /* 0x000fe200078e02ff */
[----:B--2---:R-:W-:Y:S01]  /*4310*/  IADD3 R4, P5, R48, R136, RZ ;  /* 0x0000008830047210 */ /* 0x004fe20007fbe0ff */
[----:B------:R-:W-:Y:S01]  /*4320*/  IMAD R180, R2, 0x1b, RZ ;  /* 0x0000001b02b47824 */ /* 0x000fe200078e02ff */
[-C--:B------:R-:W-:Y:S01]  /*4330*/  LEA.HI.X.SX32 R27, R46, R137.reuse, 0x1, P4 ;  /* 0x000000892e1b7211 */ /* 0x080fe200020f0eff */
[----:B------:R0:W-:Y:S01]  /*4340*/  STL.64 [R1+0x308], R32 ;  /* 0x0003082001007387 */ /* 0x0001e20000100a00 */
[----:B------:R-:W-:Y:S01]  /*4350*/  LEA.HI.X.SX32 R5, R47, R137, 0x1, P5 ;  /* 0x000000892f057211 */ /* 0x000fe200028f0eff */
[----:B------:R-:W-:-:S02]  /*4360*/  IMAD R182, R2, 0x37, RZ ;  /* 0x0000003702b67824 */ /* 0x000fc400078e02ff */
[----:B------:R1:W-:Y:S01]  /*4370*/  STL.64 [R1+0x2b0], R26 ;  /* 0x0002b01a01007387 */ /* 0x0003e20000100a00 */
[C---:B------:R-:W-:Y:S02]  /*4380*/  IMAD R69, R2.reuse, 0xe, RZ ;  /* 0x0000000e02457824 */ /* 0x040fe400078e02ff */
[C---:B------:R-:W-:Y:S01]  /*4390*/  IMAD R248, R2.reuse, 0xdc, RZ ;  /* 0x000000dc02f87824 */ /* 0x040fe200078e02ff */
[----:B------:R2:W-:Y:S01]  /*43a0*/  STL.64 [R1+0x200], R4 ;  /* 0x0002000401007387 */ /* 0x0005e20000100a00 */
[C---:B------:R-:W-:Y:S02]  /*43b0*/  IMAD R184, R2.reuse, 0x7, RZ ;  /* 0x0000000702b87824 */ /* 0x040fe400078e02ff */
[----:B------:R-:W-:Y:S01]  /*43c0*/  IMAD R70, R2, 0x1c, RZ ;  /* 0x0000001c02467824 */ /* 0x000fe200078e02ff */
[-C--:B0-----:R-:W-:Y:S01]  /*43d0*/  IADD3 R32, P3, R140, R136.reuse, RZ ;  /* 0x000000888c207210 */ /* 0x081fe20007f7e0ff */
[----:B------:R0:W-:Y:S01]  /*43e0*/  STL.64 [R1+0xa0], R34 ;  /* 0x0000a02201007387 */ /* 0x0001e20000100a00 */
[----:B------:R-:W-:Y:S01]  /*43f0*/  IMAD R72, R2, 0x70, RZ ;  /* 0x0000007002487824 */ /* 0x000fe200078e02ff */
[-C--:B-1----:R-:W-:Y:S01]  /*4400*/  IADD3 R26, P4, R142, R136.reuse, RZ ;  /* 0x000000888e1a7210 */ /* 0x082fe20007f9e0ff */
[C---:B------:R-:W-:Y:S01]  /*4410*/  IMAD R244, R2.reuse, 0xde, RZ ;  /* 0x000000de02f47824 */ /* 0x040fe200078e02ff */
[-C--:B------:R-:W-:Y:S01]  /*4420*/  LEA.HI.X.SX32 R33, R145, R137.reuse, 0x1, P3 ;  /* 0x0000008991217211 */ /* 0x080fe200018f0eff */
[C---:B------:R-:W-:Y:S01]  /*4430*/  IMAD R71, R2.reuse, 0x38, RZ ;  /* 0x0000003802477824 */ /* 0x040fe200078e02ff */
[CC--:B--2---:R-:W-:Y:S01]  /*4440*/  IADD3 R4, P5, R49.reuse, R136.reuse, RZ ;  /* 0x0000008831047210 */ /* 0x0c4fe20007fbe0ff */
[----:B------:R-:W-:Y:S01]  /*4450*/  IMAD R183, R2, 0x6f, RZ ;  /* 0x0000006f02b77824 */ /* 0x000fe200078e02ff */
[-C--:B------:R-:W-:Y:S01]  /*4460*/  LEA.HI.X.SX32 R27, R49, R137.reuse, 0x1, P4 ;  /* 0x00000089311b7211 */ /* 0x080fe200020f0eff */
[----:B------:R1:W-:Y:S01]  /*4470*/  STL.64 [R1+0x98], R32 ;  /* 0x0000982001007387 */ /* 0x0003e20000100a00 */
[----:B------:R-:W-:Y:S01]  /*4480*/  LEA.HI.X.SX32 R5, R146, R137, 0x1, P5 ;  /* 0x0000008992057211 */ /* 0x000fe200028f0eff */
[C---:B------:R-:W-:Y:S01]  /*4490*/  IMAD R73, R2.reuse, 0x72, RZ ;  /* 0x0000007202497824 */ /* 0x040fe200078e02ff */
[----:B0-----:R-:W-:Y:S01]  /*44a0*/  IADD3 R34, P2, R143, R136, RZ ;  /* 0x000000888f227210 */ /* 0x001fe20007f5e0ff */
[----:B------:R-:W-:-:S02]  /*44b0*/  IMAD R186, R2, 0x39, RZ ;  /* 0x0000003902ba7824 */ /* 0x000fc400078e02ff */
[----:B------:R0:W-:Y:S01]  /*44c0*/  STL.64 [R1+0x1f8], R4 ;  /* 0x0001f80401007387 */ /* 0x0001e20000100a00 */
[-C--:B------:R-:W-:Y:S01]  /*44d0*/  LEA.HI.X.SX32 R35, R148, R137.reuse, 0x1, P2 ;  /* 0x0000008994237211 */ /* 0x080fe200010f0eff */
[C---:B------:R-:W-:Y:S02]  /*44e0*/  IMAD R232, R2.reuse, 0xe4, RZ ;  /* 0x000000e402e87824 */ /* 0x040fe400078e02ff */
[----:B------:R2:W-:Y:S01]  /*44f0*/  STL.64 [R1+0x90], R26 ;  /* 0x0000901a01007387 */ /* 0x0005e20000100a00 */
[----:B------:R-:W-:Y:S01]  /*4500*/  IMAD R75, R2, 0x74, RZ ;  /* 0x00000074024b7824 */ /* 0x000fe200078e02ff */
[-C--:B-1----:R-:W-:Y:S01]  /*4510*/  IADD3 R32, P3, R144, R136.reuse, RZ ;  /* 0x0000008890207210 */ /* 0x082fe20007f7e0ff */
[C---:B------:R-:W-:Y:S01]  /*4520*/  IMAD R74, R2.reuse, 0x3a, RZ ;  /* 0x0000003a024a7824 */ /* 0x040fe200078e02ff */
[----:B------:R1:W-:Y:S01]  /*4530*/  STL.64 [R1+0x88], R34 ;  /* 0x0000882201007387 */ /* 0x0003e20000100a00 */
[C---:B------:R-:W-:Y:S01]  /*4540*/  IMAD R236, R2.reuse, 0xe2, RZ ;  /* 0x000000e202ec7824 */ /* 0x040fe200078e02ff */
[----:B------:R-:W-:Y:S01]  /*4550*/  LEA.HI.X.SX32 R33, R51, R137, 0x1, P3 ;  /* 0x0000008933217211 */ /* 0x000fe200018f0eff */
[----:B------:R-:W-:Y:S01]  /*4560*/  IMAD R185, R2, 0x71, RZ ;  /* 0x0000007102b97824 */ /* 0x000fe200078e02ff */
[----:B0-----:R-:W-:Y:S01]  /*4570*/  IADD3 R4, P5, R50, R136, RZ ;  /* 0x0000008832047210 */ /* 0x001fe20007fbe0ff */
[----:B------:R-:W-:-:S02]  /*4580*/  IMAD R224, R2, 0xe8, RZ ;  /* 0x000000e802e07824 */ /* 0x000fc400078e02ff */
[C---:B------:R-:W-:Y:S01]  /*4590*/  IMAD R81, R2.reuse, 0x76, RZ ;  /* 0x0000007602517824 */ /* 0x040fe200078e02ff */
[-C--:B--2---:R-:W-:Y:S01]  /*45a0*/  IADD3 R26, P4, R51, R136.reuse, RZ ;  /* 0x00000088331a7210 */ /* 0x084fe20007f9e0ff */
[----:B------:R-:W-:Y:S01]  /*45b0*/  IMAD R188, R2, 0x1d, RZ ;  /* 0x0000001d02bc7824 */ /* 0x000fe200078e02ff */
[-C--:B------:R-:W-:Y:S01]  /*45c0*/  LEA.HI.X.SX32 R5, R150, R137.reuse, 0x1, P5 ;  /* 0x0000008996057211 */ /* 0x080fe200028f0eff */
[----:B------:R-:W-:Y:S01]  /*45d0*/  IMAD R190, R2, 0x3b, RZ ;  /* 0x0000003b02be7824 */ /* 0x000fe200078e02ff */
[-C--:B------:R-:W-:Y:S01]  /*45e0*/  LEA.HI.X.SX32 R27, R50, R137.reuse, 0x1, P4 ;  /* 0x00000089321b7211 */ /* 0x080fe200020f0eff */
[C---:B------:R-:W-:Y:S01]  /*45f0*/  IMAD R212, R2.reuse, 0xee, RZ ;  /* 0x000000ee02d47824 */ /* 0x040fe200078e02ff */
[----:B-1----:R-:W-:Y:S01]  /*4600*/  IADD3 R34, P2, R147, R136, RZ ;  /* 0x0000008893227210 */ /* 0x002fe20007f5e0ff */
[----:B------:R0:W-:Y:S01]  /*4610*/  STL.64 [R1+0x2a8], R4 ;  /* 0x0002a80401007387 */ /* 0x0001e20000100a00 */
[C---:B------:R-:W-:Y:S02]  /*4620*/  IMAD R250, R2.reuse, 0xda, RZ ;  /* 0x000000da02fa7824 */ /* 0x040fe400078e02ff */
[----:B------:R-:W-:Y:S01]  /*4630*/  LEA.HI.X.SX32 R35, R153, R137, 0x1, P2 ;  /* 0x0000008999237211 */ /* 0x000fe200010f0eff */
[----:B------:R1:W-:Y:S01]  /*4640*/  STL.64 [R1+0x1f0], R26 ;  /* 0x0001f01a01007387 */ /* 0x0003e20000100a00 */
[----:B------:R-:W-:-:S02]  /*4650*/  IMAD R191, R2, 0x77, RZ ;  /* 0x0000007702bf7824 */ /* 0x000fc400078e02ff */
[C---:B------:R-:W-:Y:S01]  /*4660*/  IMAD R82, R2.reuse, 0x1e, RZ ;  /* 0x0000001e02527824 */ /* 0x040fe200078e02ff */
[----:B------:R2:W-:Y:S01]  /*4670*/  STL.64 [R1+0x80], R32 ;  /* 0x0000802001007387 */ /* 0x0005e20000100a00 */
[C---:B------:R-:W-:Y:S02]  /*4680*/  IMAD R216, R2.reuse, 0xec, RZ ;  /* 0x000000ec02d87824 */ /* 0x040fe400078e02ff */
[C---:B------:R-:W-:Y:S01]  /*4690*/  IMAD R84, R2.reuse, 0x78, RZ ;  /* 0x0000007802547824 */ /* 0x040fe200078e02ff */
[-C--:B0-----:R-:W-:Y:S01]  /*46a0*/  IADD3 R4, P5, R149, R136.reuse, RZ ;  /* 0x0000008895047210 */ /* 0x081fe20007fbe0ff */
[----:B------:R0:W-:Y:S01]  /*46b0*/  STL.64 [R1+0x78], R34 ;  /* 0x0000782201007387 */ /* 0x0001e20000100a00 */
[----:B------:R-:W-:Y:S01]  /*46c0*/  IMAD R181, R2, 0x6d, RZ ;  /* 0x0000006d02b57824 */ /* 0x000fe200078e02ff */
[-C--:B-1----:R-:W-:Y:S01]  /*46d0*/  IADD3 R26, P4, R52, R136.reuse, RZ ;  /* 0x00000088341a7210 */ /* 0x082fe20007f9e0ff */
[----:B------:R-:W-:Y:S01]  /*46e0*/  IMAD R192, R2, 0xf, RZ ;  /* 0x0000000f02c07824 */ /* 0x000fe200078e02ff */
[-C--:B------:R-:W-:Y:S01]  /*46f0*/  LEA.HI.X.SX32 R5, R52, R137.reuse, 0x1, P5 ;  /* 0x0000008934057211 */ /* 0x080fe200028f0eff */
[----:B------:R-:W-:Y:S01]  /*4700*/  IMAD R240, R2, 0xe0, RZ ;  /* 0x000000e002f07824 */ /* 0x000fe200078e02ff */
[----:B------:R-:W-:Y:S01]  /*4710*/  LEA.HI.X.SX32 R27, R154, R137, 0x1, P4 ;  /* 0x000000899a1b7211 */ /* 0x000fe200020f0eff */
[C---:B------:R-:W-:Y:S01]  /*4720*/  IMAD R83, R2.reuse, 0x3c, RZ ;  /* 0x0000003c02537824 */ /* 0x040fe200078e02ff */
[----:B--2---:R-:W-:Y:S01]  /*4730*/  IADD3 R32, P3, R151, R136, RZ ;  /* 0x0000008897207210 */ /* 0x004fe20007f7e0ff */
[----:B------:R-:W-:-:S02]  /*4740*/  IMAD R228, R2, 0xe6, RZ ;  /* 0x000000e602e47824 */ /* 0x000fc400078e02ff */
[----:B------:R1:W-:Y:S01]  /*4750*/  STL.64 [R1+0x1e8], R26 ;  /* 0x0001e81a01007387 */ /* 0x0003e20000100a00 */
[-C--:B------:R-:W-:Y:S01]  /*4760*/  LEA.HI.X.SX32 R33, R155, R137.reuse, 0x1, P3 ;  /* 0x000000899b217211 */ /* 0x080fe200018f0eff */
[----:B------:R-:W-:Y:S01]  /*4770*/  IMAD R85, R2, 0x7a, RZ ;  /* 0x0000007a02557824 */ /* 0x000fe200078e02ff */
[-C--:B0-----:R-:W-:Y:S01]  /*4780*/  IADD3 R34, P2, R152, R136.reuse, RZ ;  /* 0x0000008898227210 */ /* 0x081fe20007f5e0ff */
[----:B------:R0:W-:Y:S01]  /*4790*/  STL.64 [R1+0x70], R4 ;  /* 0x0000700401007387 */ /* 0x0001e20000100a00 */
[C---:B------:R-:W-:Y:S02]  /*47a0*/  IMAD R187, R2.reuse, 0x73, RZ ;  /* 0x0000007302bb7824 */ /* 0x040fe400078e02ff */
[----:B------:R-:W-:Y:S01]  /*47b0*/  LEA.HI.X.SX32 R35, R57, R137, 0x1, P2 ;  /* 0x0000008939237211 */ /* 0x000fe200010f0eff */
[----:B------:R2:W-:Y:S01]  /*47c0*/  STL.64 [R1+0x68], R32 ;  /* 0x0000682001007387 */ /* 0x0005e20000100a00 */
[C---:B------:R-:W-:Y:S02]  /*47d0*/  IMAD R220, R2.reuse, 0xea, RZ ;  /* 0x000000ea02dc7824 */ /* 0x040fe400078e02ff */
[C---:B------:R-:W-:Y:S01]  /*47e0*/  IMAD R197, R2.reuse, 0x3d, RZ ;  /* 0x0000003d02c57824 */ /* 0x040fe200078e02ff */
[----:B-1----:R-:W-:Y:S01]  /*47f0*/  IADD3 R26, P4, R53, R136, RZ ;  /* 0x00000088351a7210 */ /* 0x002fe20007f9e0ff */
[----:B------:R-:W-:-:S02]  /*4800*/  IMAD R196, R2, 0xf4, RZ ;  /* 0x000000f402c47824 */ /* 0x000fc400078e02ff */
[----:B------:R-:W-:Y:S01]  /*4810*/  IMAD R86, R2, 0x3e, RZ ;  /* 0x0000003e02567824 */ /* 0x000fe200078e02ff */
[-C--:B0-----:R-:W-:Y:S01]  /*4820*/  IADD3 R4, P5, R54, R136.reuse, RZ ;  /* 0x0000008836047210 */ /* 0x081fe20007fbe0ff */
[----:B------:R-:W-:Y:S01]  /*4830*/  IMAD R189, R2, 0x75, RZ ;  /* 0x0000007502bd7824 */ /* 0x000fe200078e02ff */
[-C--:B------:R-:W-:Y:S01]  /*4840*/  LEA.HI.X.SX32 R27, R156, R137.reuse, 0x1, P4 ;  /* 0x000000899c1b7211 */ /* 0x080fe200020f0eff */
[C---:B------:R-:W-:Y:S01]  /*4850*/  IMAD R208, R2.reuse, 0xf0, RZ ;  /* 0x000000f002d07824 */ /* 0x040fe200078e02ff */
[-C--:B------:R-:W-:Y:S01]  /*4860*/  LEA.HI.X.SX32 R5, R53, R137.reuse, 0x1, P5 ;  /* 0x0000008935057211 */ /* 0x080fe200028f0eff */
[C---:B------:R-:W-:Y:S01]  /*4870*/  IMAD R201, R2.reuse, 0x1f, RZ ;  /* 0x0000001f02c97824 */ /* 0x040fe200078e02ff */
[----:B--2---:R-:W-:Y:S01]  /*4880*/  IADD3 R32, P3, R55, R136, RZ ;  /* 0x0000008837207210 */ /* 0x004fe20007f7e0ff */
[----:B------:R0:W-:Y:S01]  /*4890*/  STL.64 [R1+0x348], R26 ;  /* 0x0003481a01007387 */ /* 0x0001e20000100a00 */
[----:B------:R-:W-:Y:S02]  /*48a0*/  IMAD R87, R2, 0x7c, RZ ;  /* 0x0000007c02577824 */ /* 0x000fe400078e02ff */
[----:B------:R-:W-:Y:S01]  /*48b0*/  LEA.HI.X.SX32 R33, R54, R137, 0x1, P3 ;  /* 0x0000008936217211 */ /* 0x000fe200018f0eff */
[----:B------:R1:W-:Y:S01]  /*48c0*/  STL.64 [R1+0x330], R4 ;  /* 0x0003300401007387 */ /* 0x0003e20000100a00 */
[----:B------:R-:W-:-:S02]  /*48d0*/  IMAD R193, R2, 0xf6, RZ ;  /* 0x000000f602c17824 */ /* 0x000fc400078e02ff */
[C---:B------:R-:W-:Y:S01]  /*48e0*/  IMAD R88, R2.reuse, 0x7e, RZ ;  /* 0x0000007e02587824 */ /* 0x040fe200078e02ff */
[----:B------:R2:W-:Y:S01]  /*48f0*/  STL.64 [R1+0x300], R32 ;  /* 0x0003002001007387 */ /* 0x0005e20000100a00 */
[C---:B------:R-:W-:Y:S02]  /*4900*/  IMAD R204, R2.reuse, 0xf2, RZ ;  /* 0x000000f202cc7824 */ /* 0x040fe400078e02ff */
[----:B------:R-:W-:Y:S01]  /*4910*/  IMAD R199, R2, 0x7b, RZ ;  /* 0x0000007b02c77824 */ /* 0x000fe200078e02ff */
[-C--:B0-----:R-:W-:Y:S01]  /*4920*/  IADD3 R26, P4, R56, R136.reuse, RZ ;  /* 0x00000088381a7210 */ /* 0x081fe20007f9e0ff */
[C---:B------:R-:W-:Y:S02]  /*4930*/  IMAD R198, R2.reuse, 0xfa, RZ ;  /* 0x000000fa02c67824 */ /* 0x040fe400078e02ff */
[C---:B------:R-:W-:Y:S01]  /*4940*/  IMAD R203, R2.reuse, 0x3f, RZ ;  /* 0x0000003f02cb7824 */ /* 0x040fe200078e02ff */
[-C--:B-1----:R-:W-:Y:S01]  /*4950*/  IADD3 R4, P5, R57, R136.reuse, RZ ;  /* 0x0000008839047210 */ /* 0x082fe20007fbe0ff */
[C---:B------:R-:W-:Y:S01]  /*4960*/  IMAD R195, R2.reuse, 0x79, RZ ;  /* 0x0000007902c37824 */ /* 0x040fe200078e02ff */
[-C--:B------:R-:W-:Y:S01]  /*4970*/  LEA.HI.X.SX32 R27, R55, R137.reuse, 0x1, P4 ;  /* 0x00000089371b7211 */ /* 0x080fe200020f0eff */
[----:B------:R-:W-:Y:S01]  /*4980*/  IMAD R194, R2, 0xf8, RZ ;  /* 0x000000f802c27824 */ /* 0x000fe200078e02ff */
[-C--:B------:R-:W-:Y:S01]  /*4990*/  LEA.HI.X.SX32 R5, R56, R137.reuse, 0x1, P5 ;  /* 0x0000008938057211 */ /* 0x080fe200028f0eff */
[C---:B------:R-:W-:Y:S01]  /*49a0*/  IMAD R202, R2.reuse, 0x7d, RZ ;  /* 0x0000007d02ca7824 */ /* 0x040fe200078e02ff */
[----:B--2---:R-:W-:Y:S01]  /*49b0*/  IADD3 R32, P3, R157, R136, RZ ;  /* 0x000000889d207210 */ /* 0x004fe20007f7e0ff */
[----:B------:R0:W-:Y:S01]  /*49c0*/  STL.64 [R1+0x2a0], R26 ;  /* 0x0002a01a01007387 */ /* 0x0001e20000100a00 */
[C---:B------:R-:W-:Y:S01]  /*49d0*/  IMAD.SHL.U32 R89, R2.reuse, 0x2, RZ ;  /* 0x0000000202597824 */ /* 0x040fe200078e00ff */
[----:B------:R-:W-:Y:S01]  /*49e0*/  CS2R R56, SRZ ;  /* 0x0000000000387805 */ /* 0x000fe2000001ff00 */
[----:B------:R-:W-:Y:S01]  /*49f0*/  LEA.HI.X.SX32 R33, R161, R137, 0x1, P3 ;  /* 0x00000089a1217211 */ /* 0x000fe200018f0eff */
[----:B------:R1:W-:Y:S01]  /*4a00*/  STL.64 [R1+0x1e0], R4 ;  /* 0x0001e00401007387 */ /* 0x0003e20000100a00 */
[----:B------:R-:W-:-:S02]  /*4a10*/  IMAD R200, R2, 0xfc, RZ ;  /* 0x000000fc02c87824 */ /* 0x000fc400078e02ff */
[C---:B------:R-:W-:Y:S01]  /*4a20*/  IMAD.SHL.U32 R210, R2.reuse, 0x8, RZ ;  /* 0x0000000802d27824 */ /* 0x040fe200078e00ff */
[----:B------:R2:W-:Y:S01]  /*4a30*/  STL.64 [R1+0x60], R34 ;  /* 0x0000602201007387 */ /* 0x0005e20000100a00 */
[C---:B------:R-:W-:Y:S02]  /*4a40*/  IMAD.SHL.U32 R218, R2.reuse, 0x10, RZ ;  /* 0x0000001002da7824 */ /* 0x040fe400078e00ff */
[----:B------:R-:W-:Y:S01]  /*4a50*/  IMAD.SHL.U32 R215, R2, 0x20, RZ ;  /* 0x0000002002d77824 */ /* 0x000fe200078e00ff */
[-C--:B0-----:R-:W-:Y:S01]  /*4a60*/  IADD3 R26, P4, R158, R136.reuse, RZ ;  /* 0x000000889e1a7210 */ /* 0x081fe20007f9e0ff */
[----:B------:R0:W-:Y:S01]  /*4a70*/  STL.64 [R1+0x58], R32 ;  /* 0x0000582001007387 */ /* 0x0001e20000100a00 */
[----:B------:R-:W-:Y:S01]  /*4a80*/  IMAD R207, R2, 0xfe, RZ ;  /* 0x000000fe02cf7824 */ /* 0x000fe200078e02ff */
[-C--:B-1----:R-:W-:Y:S01]  /*4a90*/  IADD3 R4, P5, R58, R136.reuse, RZ ;  /* 0x000000883a047210 */ /* 0x082fe20007fbe0ff */
[----:B------:R-:W-:Y:S01]  /*4aa0*/  IMAD R211, R2, 0x7f, RZ ;  /* 0x0000007f02d37824 */ /* 0x000fe200078e02ff */
[-C--:B------:R-:W-:Y:S01]  /*4ab0*/  LEA.HI.X.SX32 R27, R58, R137.reuse, 0x1, P4 ;  /* 0x000000893a1b7211 */ /* 0x080fe200020f0eff */
[----:B------:R-:W-:Y:S01]  /*4ac0*/  IMAD.SHL.U32 R22, R22, 0x20, RZ ;  /* 0x0000002016167824 */ /* 0x000fe200078e00ff */
[----:B------:R-:W-:Y:S01]  /*4ad0*/  LEA.HI.X.SX32 R5, R162, R137, 0x1, P5 ;  /* 0x00000089a2057211 */ /* 0x000fe200028f0eff */
[----:B------:R-:W-:Y:S01]  /*4ae0*/  IMAD.IADD R21, R21, 0x1, R28 ;  /* 0x0000000115157824 */ /* 0x000fe200078e021c */
[----:B--2---:R-:W-:Y:S01]  /*4af0*/  IADD3 R34, P2, R159, R136, RZ ;  /* 0x000000889f227210 */ /* 0x004fe20007f5e0ff */
[----:B------:R-:W-:-:S02]  /*4b00*/  IMAD.MOV.U32 R6, RZ, RZ, -0x800000 ;  /* 0xff800000ff067424 */ /* 0x000fc400078e00ff */
[----:B------:R1:W-:Y:S01]  /*4b10*/  STL.64 [R1+0x1d8], R4 ;  /* 0x0001d80401007387 */ /* 0x0003e20000100a00 */
[-C--:B0-----:R-:W-:Y:S01]  /*4b20*/  IADD3 R32, P3, R160, R136.reuse, RZ ;  /* 0x00000088a0207210 */ /* 0x081fe20007f7e0ff */
[----:B------:R-:W-:Y:S01]  /*4b30*/  IMAD.MOV.U32 R9, RZ, RZ, -0x800000 ;  /* 0xff800000ff097424 */ /* 0x000fe200078e00ff */
[-C--:B------:R-:W-:Y:S01]  /*4b40*/  LEA.HI.X.SX32 R35, R164, R137.reuse, 0x1, P2 ;  /* 0x00000089a4237211 */ /* 0x080fe200010f0eff */
[----:B------:R0:W-:Y:S01]  /*4b50*/  STL.64 [R1+0x50], R26 ;  /* 0x0000501a01007387 */ /* 0x0001e20000100a00 */
[C---:B------:R-:W-:Y:S01]  /*4b60*/  LEA.HI.X.SX32 R33, R60.reuse, R137, 0x1, P3 ;  /* 0x000000893c217211 */ /* 0x040fe200018f0eff */
[----:B------:R-:W-:Y:S02]  /*4b70*/  IMAD.MOV.U32 R29, RZ, RZ, -0x800000 ;  /* 0xff800000ff1d7424 */ /* 0x000fe400078e00ff */
[----:B------:R2:W-:Y:S01]  /*4b80*/  STL.64 [R1+0x48], R34 ;  /* 0x0000482201007387 */ /* 0x0005e20000100a00 */
[-C--:B-1----:R-:W-:Y:S02]  /*4b90*/  IADD3 R4, P5, R59, R136.reuse, RZ ;  /* 0x000000883b047210 */ /* 0x082fe40007fbe0ff */
[----:B0-----:R-:W-:-:S02]  /*4ba0*/  IADD3 R26, P4, R60, R136, RZ ;  /* 0x000000883c1a7210 */ /* 0x001fc40007f9e0ff */
[-C--:B------:R-:W-:Y:S02]  /*4bb0*/  LEA.HI.X.SX32 R5, R166, R137.reuse, 0x1, P5 ;  /* 0x00000089a6057211 */ /* 0x080fe400028f0eff */
[-C--:B------:R-:W-:Y:S02]  /*4bc0*/  LEA.HI.X.SX32 R27, R59, R137.reuse, 0x1, P4 ;  /* 0x000000893b1b7211 */ /* 0x080fe400020f0eff */
[-C--:B--2---:R-:W-:Y:S01]  /*4bd0*/  IADD3 R34, P2, R163, R136.reuse, RZ ;  /* 0x00000088a3227210 */ /* 0x084fe20007f5e0ff */
[----:B------:R0:W-:Y:S01]  /*4be0*/  STL.64 [R1+0x298], R4 ;  /* 0x0002980401007387 */ /* 0x0001e20000100a00 */
[----:B------:R-:W-:Y:S02]  /*4bf0*/  CS2R R58, SRZ ;  /* 0x00000000003a7805 */ /* 0x000fe4000001ff00 */
[----:B------:R-:W-:Y:S01]  /*4c00*/  LEA.HI.X.SX32 R35, R169, R137, 0x1, P2 ;  /* 0x00000089a9237211 */ /* 0x000fe200010f0eff */
[----:B------:R1:W-:Y:S04]  /*4c10*/  STL.64 [R1+0x1d0], R26 ;  /* 0x0001d01a01007387 */ /* 0x0003e80000100a00 */
[----:B------:R2:W-:Y:S01]  /*4c20*/  STL.64 [R1+0x40], R32 ;  /* 0x0000402001007387 */ /* 0x0005e20000100a00 */
[----:B0-----:R-:W-:-:S03]  /*4c30*/  IADD3 R4, P5, R165, R136, RZ ;  /* 0x00000088a5047210 */ /* 0x001fc60007fbe0ff */
[----:B------:R0:W-:Y:S01]  /*4c40*/  STL.64 [R1+0x38], R34 ;  /* 0x0000382201007387 */ /* 0x0001e20000100a00 */
[CC--:B-1----:R-:W-:Y:S02]  /*4c50*/  IADD3 R26, P4, R61.reuse, R136.reuse, RZ ;  /* 0x000000883d1a7210 */ /* 0x0c2fe40007f9e0ff */
[-C--:B------:R-:W-:Y:S02]  /*4c60*/  LEA.HI.X.SX32 R5, R61, R137.reuse, 0x1, P5 ;  /* 0x000000893d057211 */ /* 0x080fe400028f0eff */
[-C--:B--2---:R-:W-:Y:S01]  /*4c70*/  IADD3 R32, P3, R167, R136.reuse, RZ ;  /* 0x00000088a7207210 */ /* 0x084fe20007f7e0ff */
[----:B------:R-:W-:Y:S01]  /*4c80*/  CS2R R60, SRZ ;  /* 0x00000000003c7805 */ /* 0x000fe2000001ff00 */
[-C--:B------:R-:W-:Y:S02]  /*4c90*/  LEA.HI.X.SX32 R27, R170, R137.reuse, 0x1, P4 ;  /* 0x00000089aa1b7211 */ /* 0x080fe400020f0eff */
[-C--:B------:R-:W-:Y:S02]  /*4ca0*/  LEA.HI.X.SX32 R33, R171, R137.reuse, 0x1, P3 ;  /* 0x00000089ab217211 */ /* 0x080fe400018f0eff */
[-C--:B0-----:R-:W-:Y:S01]  /*4cb0*/  IADD3 R34, P2, R168, R136.reuse, RZ ;  /* 0x00000088a8227210 */ /* 0x081fe20007f5e0ff */
[----:B------:R0:W-:Y:S03]  /*4cc0*/  STL.64 [R1+0x1c8], R26 ;  /* 0x0001c81a01007387 */ /* 0x0001e60000100a00 */
[----:B------:R-:W-:Y:S01]  /*4cd0*/  LEA.HI.X.SX32 R35, R64, R137, 0x1, P2 ;  /* 0x0000008940237211 */ /* 0x000fe200010f0eff */
[----:B------:R1:W-:Y:S04]  /*4ce0*/  STL.64 [R1+0x30], R4 ;  /* 0x0000300401007387 */ /* 0x0003e80000100a00 */
[----:B------:R2:W-:Y:S01]  /*4cf0*/  STL.64 [R1+0x28], R32 ;  /* 0x0000282001007387 */ /* 0x0005e20000100a00 */
[----:B0-----:R-:W-:-:S02]  /*4d00*/  IADD3 R26, P4, R62, R136, RZ ;  /* 0x000000883e1a7210 */ /* 0x001fc40007f9e0ff */
[-C--:B-1----:R-:W-:Y:S02]  /*4d10*/  IADD3 R4, P5, R63, R136.reuse, RZ ;  /* 0x000000883f047210 */ /* 0x082fe40007fbe0ff */
[-C--:B------:R-:W-:Y:S02]  /*4d20*/  LEA.HI.X.SX32 R27, R173, R137.reuse, 0x1, P4 ;  /* 0x00000089ad1b7211 */ /* 0x080fe400020f0eff */
[-C--:B--2---:R-:W-:Y:S02]  /*4d30*/  IADD3 R32, P3, R64, R136.reuse, RZ ;  /* 0x0000008840207210 */ /* 0x084fe40007f7e0ff */
[-C--:B------:R-:W-:Y:S01]  /*4d40*/  LEA.HI.X.SX32 R5, R62, R137.reuse, 0x1, P5 ;  /* 0x000000893e057211 */ /* 0x080fe200028f0eff */
[----:B------:R0:W-:Y:S01]  /*4d50*/  STL.64 [R1+0x2f8], R26 ;  /* 0x0002f81a01007387 */ /* 0x0001e20000100a00 */
[----:B------:R-:W-:Y:S02]  /*4d60*/  LEA.HI.X.SX32 R33, R63, R137, 0x1, P3 ;  /* 0x000000893f217211 */ /* 0x000fe400018f0eff */
[----:B------:R-:W-:Y:S01]  /*4d70*/  CS2R R62, SRZ ;  /* 0x00000000003e7805 */ /* 0x000fe2000001ff00 */
[----:B------:R1:W-:Y:S04]  /*4d80*/  STL.64 [R1+0x290], R4 ;  /* 0x0002900401007387 */ /* 0x0003e80000100a00 */
[----:B------:R2:W-:Y:S01]  /*4d90*/  STL.64 [R1+0x1c0], R32 ;  /* 0x0001c02001007387 */ /* 0x0005e20000100a00 */
[----:B0-----:R-:W-:-:S03]  /*4da0*/  IADD3 R26, P4, R172, R136, RZ ;  /* 0x00000088ac1a7210 */ /* 0x001fc60007f9e0ff */
[----:B------:R0:W-:Y:S01]  /*4db0*/  STL.64 [R1+0x20], R34 ;  /* 0x0000202201007387 */ /* 0x0001e20000100a00 */
[-C--:B-1----:R-:W-:Y:S02]  /*4dc0*/  IADD3 R4, P5, R174, R136.reuse, RZ ;  /* 0x00000088ae047210 */ /* 0x082fe40007fbe0ff */
[-C--:B------:R-:W-:Y:S02]  /*4dd0*/  LEA.HI.X.SX32 R27, R177, R137.reuse, 0x1, P4 ;  /* 0x00000089b11b7211 */ /* 0x080fe400020f0eff */
[CC--:B--2---:R-:W-:Y:S02]  /*4de0*/  IADD3 R32, P3, R65.reuse, R136.reuse, RZ ;  /* 0x0000008841207210 */ /* 0x0c4fe40007f7e0ff */
[-C--:B------:R-:W-:Y:S01]  /*4df0*/  LEA.HI.X.SX32 R5, R65, R137.reuse, 0x1, P5 ;  /* 0x0000008941057211 */ /* 0x080fe200028f0eff */
[----:B------:R1:W-:Y:S01]  /*4e00*/  STL.64 [R1+0x18], R26 ;  /* 0x0000181a01007387 */ /* 0x0003e20000100a00 */
[----:B------:R-:W-:Y:S01]  /*4e10*/  LEA.HI.X.SX32 R33, R178, R137, 0x1, P3 ;  /* 0x00000089b2217211 */ /* 0x000fe200018f0eff */
[----:B------:R-:W-:Y:S01]  /*4e20*/  CS2R R64, SRZ ;  /* 0x0000000000407805 */ /* 0x000fe2000001ff00 */
[----:B0-----:R-:W-:-:S03]  /*4e30*/  IADD3 R34, P2, R175, R136, RZ ;  /* 0x00000088af227210 */ /* 0x001fc60007f5e0ff */
[----:B------:R0:W-:Y:S01]  /*4e40*/  STL.64 [R1+0x1b8], R32 ;  /* 0x0001b82001007387 */ /* 0x0001e20000100a00 */
[----:B------:R-:W-:Y:S02]  /*4e50*/  LEA.HI.X.SX32 R35, R179, R137, 0x1, P2 ;  /* 0x00000089b3237211 */ /* 0x000fe400010f0eff */
[-C--:B------:R-:W-:Y:S01]  /*4e60*/  IADD3 R250, P2, R250, R136.reuse, RZ ;  /* 0x00000088fafa7210 */ /* 0x080fe20007f5e0ff */
[----:B------:R2:W-:Y:S01]  /*4e70*/  STL.64 [R1+0x10], R4 ;  /* 0x0000100401007387 */ /* 0x0005e20000100a00 */
[----:B-1----:R-:W-:-:S03]  /*4e80*/  IADD3 R26, P4, R176, R136, RZ ;  /* 0x00000088b01a7210 */ /* 0x002fc60007f9e0ff */
[----:B------:R-:W-:Y:S01]  /*4e90*/  STL.64 [R1+0x8], R34 ;  /* 0x0000082201007387 */ /* 0x000fe20000100a00 */
[-C--:B------:R-:W-:Y:S02]  /*4ea0*/  LEA.HI.X.SX32 R251, R181, R137.reuse, 0x1, P2 ;  /* 0x00000089b5fb7211 */ /* 0x080fe400010f0eff */
[CC--:B------:R-:W-:Y:S02]  /*4eb0*/  LEA.HI.X.SX32 R27, R67.reuse, R137.reuse, 0x1, P4 ;  /* 0x00000089431b7211 */ /* 0x0c0fe400020f0eff */
[-C--:B0-----:R-:W-:Y:S02]  /*4ec0*/  IADD3 R32, P3, R66, R136.reuse, RZ ;  /* 0x0000008842207210 */ /* 0x081fe40007f7e0ff */
[-C--:B------:R-:W-:Y:S02]  /*4ed0*/  IADD3 R244, P4, R244, R136.reuse, RZ ;  /* 0x00000088f4f47210 */ /* 0x080fe40007f9e0ff */
[----:B--2---:R-:W-:Y:S02]  /*4ee0*/  IADD3 R4, P5, R67, R136, RZ ;  /* 0x0000008843047210 */ /* 0x004fe40007fbe0ff */
[----:B------:R-:W-:-:S02]  /*4ef0*/  LEA.HI.X.SX32 R33, R180, R137, 0x1, P3 ;  /* 0x00000089b4217211 */ /* 0x000fc400018f0eff */
[-C--:B------:R-:W-:Y:S02]  /*4f00*/  LEA.HI.X.SX32 R5, R66, R137.reuse, 0x1, P5 ;  /* 0x0000008942057211 */ /* 0x080fe400028f0eff */
[-C--:B------:R-:W-:Y:S01]  /*4f10*/  IADD3 R248, P3, R248, R136.reuse, RZ ;  /* 0x00000088f8f87210 */ /* 0x080fe20007f7e0ff */
[----:B------:R-:W-:Y:S01]  /*4f20*/  CS2R R66, SRZ ;  /* 0x0000000000427805 */ /* 0x000fe2000001ff00 */
[-C--:B------:R-:W-:Y:S01]  /*4f30*/  LEA.HI.X.SX32 R245, R183, R137.reuse, 0x1, P4 ;  /* 0x00000089b7f57211 */ /* 0x080fe200020f0eff */
[----:B------:R0:W-:Y:S01]  /*4f40*/  STL.64 [R1+0x1b0], R4 ;  /* 0x0001b00401007387 */ /* 0x0001e20000100a00 */
[-C--:B------:R-:W-:Y:S02]  /*4f50*/  LEA.HI.X.SX32 R249, R68, R137.reuse, 0x1, P3 ;  /* 0x0000008944f97211 */ /* 0x080fe400018f0eff */
[-C--:B------:R-:W-:Y:S01]  /*4f60*/  IADD3 R240, P2, R240, R136.reuse, RZ ;  /* 0x00000088f0f07210 */ /* 0x080fe20007f5e0ff */
[----:B------:R1:W-:Y:S03]  /*4f70*/  STL.64 [R1+0x288], R32 ;  /* 0x0002882001007387 */ /* 0x0003e60000100a00 */
[----:B------:R-:W-:Y:S01]  /*4f80*/  LEA.HI.X.SX32 R241, R72, R137, 0x1, P2 ;  /* 0x0000008948f17211 */ /* 0x000fe200010f0eff */
[----:B------:R2:W-:Y:S01]  /*4f90*/  STL.64 [R1], R26 ;  /* 0x0000001a01007387 */ /* 0x0005e20000100a00 */
[----:B------:R-:W-:-:S02]  /*4fa0*/  IADD3 R228, P2, R228, R136, RZ ;  /* 0x00000088e4e47210 */ /* 0x000fc40007f5e0ff */
[-C--:B0-----:R-:W-:Y:S02]  /*4fb0*/  IADD3 R4, P5, R68, R136.reuse, RZ ;  /* 0x0000008844047210 */ /* 0x081fe40007fbe0ff */
[-C--:B------:R-:W-:Y:S02]  /*4fc0*/  LEA.HI.X.SX32 R229, R187, R137.reuse, 0x1, P2 ;  /* 0x00000089bbe57211 */ /* 0x080fe400010f0eff */
[-C--:B------:R-:W-:Y:S02]  /*4fd0*/  LEA.HI.X.SX32 R5, R182, R137.reuse, 0x1, P5 ;  /* 0x00000089b6057211 */ /* 0x080fe400028f0eff */
[-C--:B-1----:R-:W-:Y:S02]  /*4fe0*/  IADD3 R32, P3, R70, R136.reuse, RZ ;  /* 0x0000008846207210 */ /* 0x082fe40007f7e0ff */
[----:B--2---:R-:W-:Y:S01]  /*4ff0*/  IADD3 R26, P4, R71, R136, RZ ;  /* 0x00000088471a7210 */ /* 0x004fe20007f9e0ff */
[----:B------:R0:W-:Y:S01]  /*5000*/  STL.64 [R1+0x1a8], R4 ;  /* 0x0001a80401007387 */ /* 0x0001e20000100a00 */
[----:B------:R-:W-:-:S02]  /*5010*/  LEA.HI.X.SX32 R33, R69, R137, 0x1, P3 ;  /* 0x0000008945217211 */ /* 0x000fc400018f0eff */
[-C--:B------:R-:W-:Y:S02]  /*5020*/  LEA.HI.X.SX32 R27, R70, R137.reuse, 0x1, P4 ;  /* 0x00000089461b7211 */ /* 0x080fe400020f0eff */
[-C--:B------:R-:W-:Y:S02]  /*5030*/  IADD3 R232, P4, R232, R136.reuse, RZ ;  /* 0x00000088e8e87210 */ /* 0x080fe40007f9e0ff */
[-C--:B------:R-:W-:Y:S02]  /*5040*/  IADD3 R236, P3, R236, R136.reuse, RZ ;  /* 0x00000088ecec7210 */ /* 0x080fe40007f7e0ff */
[-C--:B------:R-:W-:Y:S02]  /*5050*/  LEA.HI.X.SX32 R233, R73, R137.reuse, 0x1, P4 ;  /* 0x0000008949e97211 */ /* 0x080fe400020f0eff */
[----:B------:R-:W-:Y:S02]  /*5060*/  LEA.HI.X.SX32 R237, R185, R137, 0x1, P3 ;  /* 0x00000089b9ed7211 */ /* 0x000fe400018f0eff */
[----:B0-----:R-:W-:-:S02]  /*5070*/  IADD3 R4, P5, R69, R136, RZ ;  /* 0x0000008845047210 */ /* 0x001fc40007fbe0ff */
[-C--:B------:R-:W-:Y:S01]  /*5080*/  IADD3 R224, P3, R224, R136.reuse, RZ ;  /* 0x00000088e0e07210 */ /* 0x080fe20007f7e0ff */
[----:B------:R-:W-:Y:S01]  /*5090*/  CS2R R68, SRZ ;  /* 0x0000000000447805 */ /* 0x000fe2000001ff00 */
[-C--:B------:R-:W-:Y:S02]  /*50a0*/  LEA.HI.X.SX32 R5, R184, R137.reuse, 0x1, P5 ;  /* 0x00000089b8057211 */ /* 0x080fe400028f0eff */
[-C--:B------:R-:W-:Y:S02]  /*50b0*/  LEA.HI.X.SX32 R225, R75, R137.reuse, 0x1, P3 ;  /* 0x000000894be17211 */ /* 0x080fe400018f0eff */
[-C--:B------:R-:W-:Y:S01]  /*50c0*/  IADD3 R212, P3, R212, R136.reuse, RZ ;  /* 0x00000088d4d47210 */ /* 0x080fe20007f7e0ff */
[----:B------:R0:W-:Y:S01]  /*50d0*/  STL.64 [R1+0x328], R4 ;  /* 0x0003280401007387 */ /* 0x0001e20000100a00 */
[----:B------:R-:W-:Y:S02]  /*50e0*/  IADD3 R220, P2, R220, R136, RZ ;  /* 0x00000088dcdc7210 */ /* 0x000fe40007f5e0ff */
[-C--:B------:R-:W-:Y:S01]  /*50f0*/  LEA.HI.X.SX32 R213, R191, R137.reuse, 0x1, P3 ;  /* 0x00000089bfd57211 */ /* 0x080fe200018f0eff */
[----:B------:R-:W-:Y:S01]  /*5100*/  STL.64 [R1+0x2f0], R32 ;  /* 0x0002f02001007387 */ /* 0x000fe20000100a00 */
[----:B------:R-:W-:-:S02]  /*5110*/  LEA.HI.X.SX32 R221, R189, R137, 0x1, P2 ;  /* 0x00000089bddd7211 */ /* 0x000fc400010f0eff */
[----:B------:R-:W-:-:S04]  /*5120*/  IADD3 R208, P2, R208, R136, RZ ;  /* 0x00000088d0d07210 */ /* 0x000fc80007f5e0ff */
[----:B------:R-:W-:Y:S02]  /*5130*/  LEA.HI.X.SX32 R209, R84, R137, 0x1, P2 ;  /* 0x0000008954d17211 */ /* 0x000fe400010f0eff */
[----:B0-----:R-:W-:-:S04]  /*5140*/  IADD3 R4, P5, R72, R136, RZ ;  /* 0x0000008848047210 */ /* 0x001fc80007fbe0ff */
[----:B------:R-:W-:Y:S02]  /*5150*/  LEA.HI.X.SX32 R5, R71, R137, 0x1, P5 ;  /* 0x0000008947057211 */ /* 0x000fe400028f0eff */
[----:B------:R-:W-:-:S03]  /*5160*/  CS2R R70, SRZ ;  /* 0x0000000000467805 */ /* 0x000fc6000001ff00 */
[----:B------:R0:W-:Y:S04]  /*5170*/  STL.64 [R1+0x1a0], R4 ;  /* 0x0001a00401007387 */ /* 0x0001e80000100a00 */
[----:B------:R1:W-:Y:S01]  /*5180*/  STL.64 [R1+0x280], R26 ;  /* 0x0002801a01007387 */ /* 0x0003e20000100a00 */
[-C--:B0-----:R-:W-:Y:S02]  /*5190*/  IADD3 R4, P5, R73, R136.reuse, RZ ;  /* 0x0000008849047210 */ /* 0x081fe40007fbe0ff */
[----:B------:R-:W-:Y:S02]  /*51a0*/  CS2R R72, SRZ ;  /* 0x0000000000487805 */ /* 0x000fe4000001ff00 */
[----:B------:R-:W-:Y:S02]  /*51b0*/  LEA.HI.X.SX32 R5, R186, R137, 0x1, P5 ;  /* 0x00000089ba057211 */ /* 0x000fe400028f0eff */
[----:B-1----:R-:W-:-:S03]  /*51c0*/  IADD3 R26, P5, R74, R136, RZ ;  /* 0x000000884a1a7210 */ /* 0x002fc60007fbe0ff */
[----:B------:R0:W-:Y:S01]  /*51d0*/  STL.64 [R1+0x198], R4 ;  /* 0x0001980401007387 */ /* 0x0001e20000100a00 */
[----:B------:R-:W-:Y:S02]  /*51e0*/  LEA.HI.X.SX32 R27, R188, R137, 0x1, P5 ;  /* 0x00000089bc1b7211 */ /* 0x000fe400028f0eff */
        /* <DEDUP_REMOVED lines=10> */
[----:B------:R-:W-:-:S02]  /*5290*/  IADD3 R32, P4, R82, R136, RZ ;  /* 0x0000008852207210 */ /* 0x000fc40007f9e0ff */
[-C--:B-1----:R-:W-:Y:S01]  /*52a0*/  IADD3 R26, P5, R83, R136.reuse, RZ ;  /* 0x00000088531a7210 */ /* 0x082fe20007fbe0ff */
[----:B------:R0:W-:Y:S01]  /*52b0*/  STL.64 [R1+0x188], R4 ;  /* 0x0001880401007387 */ /* 0x0001e20000100a00 */
[-C--:B------:R-:W-:Y:S02]  /*52c0*/  LEA.HI.X.SX32 R33, R192, R137.reuse, 0x1, P4 ;  /* 0x00000089c0217211 */ /* 0x080fe400020f0eff */
[----:B------:R-:W-:Y:S02]  /*52d0*/  LEA.HI.X.SX32 R27, R82, R137, 0x1, P5 ;  /* 0x00000089521b7211 */ /* 0x000fe400028f0eff */
[-C--:B------:R-:W-:Y:S01]  /*52e0*/  IADD3 R196, P5, R196, R136.reuse, RZ ;  /* 0x00000088c4c47210 */ /* 0x080fe20007fbe0ff */
[----:B------:R1:W-:Y:S01]  /*52f0*/  STL.64 [R1+0x2e8], R32 ;  /* 0x0002e82001007387 */ /* 0x0003e20000100a00 */
[-C--:B------:R-:W-:Y:S02]  /*5300*/  IADD3 R192, P2, R193, R136.reuse, RZ ;  /* 0x00000088c1c07210 */ /* 0x080fe40007f5e0ff */
[----:B------:R-:W-:-:S02]  /*5310*/  IADD3 R204, P4, R204, R136, RZ ;  /* 0x00000088cccc7210 */ /* 0x000fc40007f9e0ff */
[-C--:B------:R-:W-:Y:S02]  /*5320*/  LEA.HI.X.SX32 R193, R199, R137.reuse, 0x1, P2 ;  /* 0x00000089c7c17211 */ /* 0x080fe400010f0eff */
[-C--:B0-----:R-:W-:Y:S02]  /*5330*/  IADD3 R4, P3, R84, R136.reuse, RZ ;  /* 0x0000008854047210 */ /* 0x081fe40007f7e0ff */
[-C--:B------:R-:W-:Y:S02]  /*5340*/  IADD3 R184, P2, R198, R136.reuse, RZ ;  /* 0x00000088c6b87210 */ /* 0x080fe40007f5e0ff */
[-C--:B------:R-:W-:Y:S02]  /*5350*/  LEA.HI.X.SX32 R5, R83, R137.reuse, 0x1, P3 ;  /* 0x0000008953057211 */ /* 0x080fe400018f0eff */
[-C--:B------:R-:W-:Y:S01]  /*5360*/  LEA.HI.X.SX32 R205, R195, R137.reuse, 0x1, P4 ;  /* 0x00000089c3cd7211 */ /* 0x080fe200020f0eff */
[----:B------:R-:W-:Y:S01]  /*5370*/  CS2R R82, SRZ ;  /* 0x0000000000527805 */ /* 0x000fe2000001ff00 */
[----:B------:R-:W-:Y:S01]  /*5380*/  IADD3 R188, P4, R194, R136, RZ ;  /* 0x00000088c2bc7210 */ /* 0x000fe20007f9e0ff */
[----:B------:R0:W-:Y:S01]  /*5390*/  STL.64 [R1+0x180], R4 ;  /* 0x0001800401007387 */ /* 0x0001e20000100a00 */
[----:B------:R-:W-:-:S02]  /*53a0*/  LEA.HI.X.SX32 R185, R202, R137, 0x1, P2 ;  /* 0x00000089cab97211 */ /* 0x000fc400010f0eff */
[-C--:B-1----:R-:W-:Y:S01]  /*53b0*/  LEA R32, P2, R2, R136.reuse, 0x2 ;  /* 0x0000008802207211 */ /* 0x082fe200078410ff */
[----:B------:R1:W-:Y:S01]  /*53c0*/  STL.64 [R1+0x270], R26 ;  /* 0x0002701a01007387 */ /* 0x0003e20000100a00 */
[-C--:B------:R-:W-:Y:S02]  /*53d0*/  LEA.HI.X.SX32 R189, R87, R137.reuse, 0x1, P4 ;  /* 0x0000008957bd7211 */ /* 0x080fe400020f0eff */
[----:B------:R-:W-:Y:S02]  /*53e0*/  LEA.HI.X.SX32 R33, R89, R137, 0x1, P2 ;  /* 0x0000008959217211 */ /* 0x000fe400010f0eff */
[----:B0-----:R-:W-:-:S04]  /*53f0*/  IADD3 R4, P3, R85, R136, RZ ;  /* 0x0000008855047210 */ /* 0x001fc80007f7e0ff */
[-C--:B------:R-:W-:Y:S02]  /*5400*/  LEA.HI.X.SX32 R5, R197, R137.reuse, 0x1, P3 ;  /* 0x00000089c5057211 */ /* 0x080fe400018f0eff */
[-C--:B-1----:R-:W-:Y:S02]  /*5410*/  IADD3 R26, P3, R86, R136.reuse, RZ ;  /* 0x00000088561a7210 */ /* 0x082fe40007f7e0ff */
[-C--:B------:R-:W-:Y:S01]  /*5420*/  LEA.HI.X.SX32 R197, R85, R137.reuse, 0x1, P5 ;  /* 0x0000008955c57211 */ /* 0x080fe200028f0eff */
[----:B------:R0:W-:Y:S01]  /*5430*/  STL.64 [R1+0x178], R4 ;  /* 0x0001780401007387 */ /* 0x0001e20000100a00 */
[----:B------:R-:W-:Y:S01]  /*5440*/  LEA.HI.X.SX32 R27, R201, R137, 0x1, P3 ;  /* 0x00000089c91b7211 */ /* 0x000fe200018f0eff */
[----:B------:R-:W-:Y:S01]  /*5450*/  CS2R R84, SRZ ;  /* 0x0000000000547805 */ /* 0x000fe2000001ff00 */
[----:B------:R-:W-:-:S03]  /*5460*/  IADD3 R180, P3, R200, R136, RZ ;  /* 0x00000088c8b47210 */ /* 0x000fc60007f7e0ff */
[----:B------:R1:W-:Y:S01]  /*5470*/  STL.64 [R1+0x268], R26 ;  /* 0x0002681a01007387 */ /* 0x0003e20000100a00 */
[-C--:B------:R-:W-:Y:S02]  /*5480*/  LEA.HI.X.SX32 R181, R88, R137.reuse, 0x1, P3 ;  /* 0x0000008958b57211 */ /* 0x080fe400018f0eff */
[-C--:B------:R-:W-:Y:S02]  /*5490*/  LEA R34, P3, R2, R136.reuse, 0x4 ;  /* 0x0000008802227211 */ /* 0x080fe400078620ff */
[-C--:B0-----:R-:W-:Y:S02]  /*54a0*/  IADD3 R4, P5, R87, R136.reuse, RZ ;  /* 0x0000008857047210 */ /* 0x081fe40007fbe0ff */
[-C--:B------:R-:W-:Y:S02]  /*54b0*/  LEA.HI.X.SX32 R35, R210, R137.reuse, 0x1, P3 ;  /* 0x00000089d2237211 */ /* 0x080fe400018f0eff */
[-C--:B------:R-:W-:Y:S02]  /*54c0*/  LEA.HI.X.SX32 R5, R86, R137.reuse, 0x1, P5 ;  /* 0x0000008956057211 */ /* 0x080fe400028f0eff */
[-C--:B-1----:R-:W-:Y:S01]  /*54d0*/  IADD3 R26, P5, R88, R136.reuse, RZ ;  /* 0x00000088581a7210 */ /* 0x082fe20007fbe0ff */
[----:B------:R-:W-:Y:S01]  /*54e0*/  CS2R R86, SRZ ;  /* 0x0000000000567805 */ /* 0x000fe2000001ff00 */
[----:B------:R-:W-:Y:S01]  /*54f0*/  IADD3 R176, P3, R207, R136, RZ ;  /* 0x00000088cfb07210 */ /* 0x000fe20007f7e0ff */
[----:B------:R0:W-:Y:S01]  /*5500*/  STL.64 [R1+0x170], R4 ;  /* 0x0001700401007387 */ /* 0x0001e20000100a00 */
[----:B------:R-:W-:-:S02]  /*5510*/  LEA.HI.X.SX32 R27, R203, R137, 0x1, P5 ;  /* 0x00000089cb1b7211 */ /* 0x000fc400028f0eff */
[----:B------:R-:W-:-:S03]  /*5520*/  LEA.HI.X.SX32 R177, R211, R137, 0x1, P3 ;  /* 0x00000089d3b17211 */ /* 0x000fc600018f0eff */
[----:B------:R1:W-:Y:S04]  /*5530*/  STL.64 [R1+0x168], R26 ;  /* 0x0001681a01007387 */ /* 0x0003e80000100a00 */
[----:B------:R2:W-:Y:S01]  /*5540*/  STL.64 [R1+0x350], R32 ;  /* 0x0003502001007387 */ /* 0x0005e20000100a00 */
[----:B0-----:R-:W-:-:S04]  /*5550*/  IADD3 R4, P4, R89, R136, RZ ;  /* 0x0000008859047210 */ /* 0x001fc80007f9e0ff */
[C---:B------:R-:W-:Y:S02]  /*5560*/  LEA.HI.X.SX32 R5, R2.reuse, R137, 0x1, P4 ;  /* 0x0000008902057211 */ /* 0x040fe400020f0eff */
[----:B-1----:R-:W-:-:S04]  /*5570*/  LEA R26, P5, R2, R136, 0x3 ;  /* 0x00000088021a7211 */ /* 0x002fc800078a18ff */
[----:B------:R-:W-:Y:S02]  /*5580*/  LEA.HI.X.SX32 R27, R206, R137, 0x1, P5 ;  /* 0x00000089ce1b7211 */ /* 0x000fe400028f0eff */
[----:B--2---:R-:W-:-:S03]  /*5590*/  LEA R32, P2, R2, R136, 0x5 ;  /* 0x0000008802207211 */ /* 0x004fc600078428ff */
[----:B------:R0:W-:Y:S01]  /*55a0*/  STL.64 [R1+0x340], R26 ;  /* 0x0003401a01007387 */ /* 0x0001e20000100a00 */
[----:B------:R-:W-:-:S03]  /*55b0*/  LEA.HI.X.SX32 R33, R218, R137, 0x1, P2 ;  /* 0x00000089da217211 */ /* 0x000fc600010f0eff */
[----:B------:R1:W-:Y:S04]  /*55c0*/  STL.64 [R1+0x358], R4 ;  /* 0x0003580401007387 */ /* 0x0003e80000100a00 */
[----:B------:R-:W-:Y:S01]  /*55d0*/  STL.64 [R1+0x320], R34 ;  /* 0x0003202201007387 */ /* 0x000fe20000100a00 */
[----:B0-----:R-:W-:-:S03]  /*55e0*/  LEA R26, P5, R2, R136, 0x6 ;  /* 0x00000088021a7211 */ /* 0x001fc600078a30ff */
[----:B------:R-:W-:Y:S01]  /*55f0*/  STL.64 [R1+0x2e0], R32 ;  /* 0x0002e02001007387 */ /* 0x000fe20000100a00 */
[----:B-1----:R-:W-:Y:S02]  /*5600*/  LEA R4, P4, R2, R136, 0x7 ;  /* 0x0000008802047211 */ /* 0x002fe400078838ff */
[-C--:B------:R-:W-:Y:S02]  /*5610*/  LEA.HI.X.SX32 R27, R215, R137.reuse, 0x1, P5 ;  /* 0x00000089d71b7211 */ /* 0x080fe400028f0eff */
[----:B------:R-:W-:Y:S02]  /*5620*/  LEA.HI.X.SX32 R5, R214, R137, 0x1, P4 ;  /* 0x00000089d6057211 */ /* 0x000fe400020f0eff */
[----:B------:R-:W-:Y:S01]  /*5630*/  LOP3.LUT R2, R11, 0x40, RZ, 0x3c, !PT ;  /* 0x000000400b027812 */ /* 0x000fe200078e3cff */
[----:B------:R0:W-:Y:S01]  /*5640*/  STL.64 [R1+0x260], R26 ;  /* 0x0002601a01007387 */ /* 0x0001e20000100a00 */
[----:B------:R-:W-:Y:S02]  /*5650*/  LOP3.LUT R2, R25, 0x20, RZ, 0x3c, !PT ;  /* 0x0000002019027812 */ /* 0x000fe400078e3cff */
[----:B------:R-:W-:Y:S01]  /*5660*/  LOP3.LUT R2, R14, 0x40, RZ, 0x3c, !PT ;  /* 0x000000400e027812 */ /* 0x000fe200078e3cff */
[----:B------:R1:W-:Y:S01]  /*5670*/  STL.64 [R1+0x160], R4 ;  /* 0x0001600401007387 */ /* 0x0003e20000100a00 */
[----:B0-----:R-:W-:-:S02]  /*5680*/  IMAD.IADD R26, R28, 0x1, R22 ;  /* 0x000000011c1a7824 */ /* 0x001fc400078e0216 */
[----:B------:R-:W-:Y:S01]  /*5690*/  IMAD.IADD R27, R28, 0x1, R23 ;  /* 0x000000011c1b7824 */ /* 0x000fe200078e0217 */
[----:B-1----:R-:W-:Y:S01]  /*56a0*/  LOP3.LUT R4, R12, 0x20, RZ, 0x3c, !PT ;  /* 0x000000200c047812 */ /* 0x002fe200078e3cff */
[----:B------:R-:W-:Y:S01]  /*56b0*/  IMAD.IADD R28, R28, 0x1, R24 ;  /* 0x000000011c1c7824 */ /* 0x000fe200078e0218 */
[----:B------:R-:W-:Y:S02]  /*56c0*/  LOP3.LUT R4, R25, 0x40, RZ, 0x3c, !PT ;  /* 0x0000004019047812 */ /* 0x000fe400078e3cff */
.L_x_9:
[----:B------:R-:W2:Y:S04]  /*56d0*/  LDL.64 R44, [R1+0x340] ;  /* 0x00034000012c7983 */ /* 0x000ea80000100a00 */
[----:B------:R-:W3:Y:S04]  /*56e0*/  LDL.64 R50, [R1+0x320] ;  /* 0x0003200001327983 */ /* 0x000ee80000100a00 */
[----:B------:R-:W4:Y:S04]  /*56f0*/  LDL.64 R4, [R1+0x358] ;  /* 0x0003580001047983 */ /* 0x000f280000100a00 */
[----:B------:R-:W5:Y:S04]  /*5700*/  LDL.64 R42, [R1+0x338] ;  /* 0x00033800012a7983 */ /* 0x000f680000100a00 */
        /* <DEDUP_REMOVED lines=36> */
[----:B------:R-:W5:Y:S01]  /*5950*/  LDL.64 R46, [R1+0x330] ;  /* 0x00033000012e7983 */ /* 0x000f620000100a00 */
[----:B------:R-:W-:-:S03]  /*5960*/  IMAD.WIDE R2, R7, 0x2, R136 ;  /* 0x0000000207027825 */ /* 0x000fc600078e0288 */
[----:B------:R-:W5:Y:S04]  /*5970*/  LDL.64 R168, [R1+0xd0] ;  /* 0x0000d00001a87983 */ /* 0x000f680000100a00 */
[----:B------:R0:W5:Y:S04]  /*5980*/  LDG.E.U16 R2, [R2.64] ;  /* 0x0000000602027981 */ /* 0x000168000c1e1500 */
[----:B------:R-:W5:Y:S04]  /*5990*/  LDL.64 R178, [R1+0xb0] ;  /* 0x0000b00001b27983 */ /* 0x000f680000100a00 */
[----:B------:R-:W5:Y:S04]  /*59a0*/  LDL.64 R170, [R1+0x90] ;  /* 0x0000900001aa7983 */ /* 0x000f680000100a00 */
[----:B------:R-:W5:Y:S04]  /*59b0*/  LDL.64 R174, [R1+0xa0] ;  /* 0x0000a00001ae7983 */ /* 0x000f680000100a00 */
[----:B------:R-:W5:Y:S04]  /*59c0*/  LDL.64 R172, [R1+0x60] ;  /* 0x0000600001ac7983 */ /* 0x000f680000100a00 */
[----:B------:R-:W5:Y:S04]  /*59d0*/  LDL.64 R200, [R1+0x78] ;  /* 0x0000780001c87983 */ /* 0x000f680000100a00 */
[----:B------:R-:W5:Y:S04]  /*59e0*/  LDL.64 R182, [R1+0x48] ;  /* 0x0000480001b67983 */ /* 0x000f680000100a00 */
[----:B------:R-:W5:Y:S04]  /*59f0*/  LDL.64 R186, [R1] ;  /* 0x0000000001ba7983 */ /* 0x000f680000100a00 */
[----:B------:R-:W5:Y:S04]  /*5a00*/  LDL.64 R198, [R1+0x70] ;  /* 0x0000700001c67983 */ /* 0x000f680000100a00 */
[----:B------:R-:W5:Y:S04]  /*5a10*/  LDL.64 R194, [R1+0x38] ;  /* 0x0000380001c27983 */ /* 0x000f680000100a00 */
[----:B------:R-:W5:Y:S04]  /*5a20*/  LDL.64 R190, [R1+0x30] ;  /* 0x0000300001be7983 */ /* 0x000f680000100a00 */
[----:B------:R-:W5:Y:S04]  /*5a30*/  LDL.64 R214, [R1+0xa8] ;  /* 0x0000a80001d67983 */ /* 0x000f680000100a00 */
[----:B------:R-:W5:Y:S04]  /*5a40*/  LDL.64 R210, [R1+0x68] ;  /* 0x0000680001d27983 */ /* 0x000f680000100a00 */
[----:B------:R-:W5:Y:S01]  /*5a50*/  LDL.64 R206, [R1+0x28] ;  /* 0x0000280001ce7983 */ /* 0x000f620000100a00 */
[----:B--2---:R-:W-:-:S03]  /*5a60*/  IMAD.WIDE R96, R7, 0x2, R44 ;  /* 0x0000000207607825 */ /* 0x004fc600078e022c */
[----:B------:R-:W2:Y:S01]  /*5a70*/  LDL.64 R44, [R1+0x2e8] ;  /* 0x0002e800012c7983 */ /* 0x000ea20000100a00 */
[----:B---3--:R-:W-:-:S03]  /*5a80*/  IMAD.WIDE R144, R7, 0x2, R50 ;  /* 0x0000000207907825 */ /* 0x008fc600078e0232 */
[----:B------:R-:W3:Y:S01]  /*5a90*/  LDL.64 R50, [R1+0x2c8] ;  /* 0x0002c80001327983 */ /* 0x000ee20000100a00 */
[----:B----4-:R-:W-:-:S03]  /*5aa0*/  IMAD.WIDE R4, R7, 0x2, R4 ;  /* 0x0000000207047825 */ /* 0x010fc600078e0204 */
[----:B------:R1:W4:Y:S04]  /*5ab0*/  LDG.E.U16 R144, [R144.64] ;  /* 0x0000000690907981 */ /* 0x000328000c1e1500 */
[----:B------:R0:W3:Y:S01]  /*5ac0*/  LDG.E.U16 R123, [R4.64] ;  /* 0x00000006047b7981 */ /* 0x0000e2000c1e1500 */
[----:B-----5:R-:W-:-:S03]  /*5ad0*/  IMAD.WIDE R114, R7, 0x2, R54 ;  /* 0x0000000207727825 */ /* 0x020fc600078e0236 */
[----:B------:R5:W4:Y:S04]  /*5ae0*/  LDG.E.U16 R96, [R96.64] ;  /* 0x0000000660607981 */ /* 0x000b28000c1e1500 */
[----:B------:R1:W4:Y:S01]  /*5af0*/  LDG.E.U16 R114, [R114.64] ;  /* 0x0000000672727981 */ /* 0x000322000c1e1500 */
[----:B0-----:R-:W-:-:S03]  /*5b00*/  IMAD.WIDE R4, R7, 0x2, R42 ;  /* 0x0000000207047825 */ /* 0x001fc600078e022a */
[----:B------:R-:W4:Y:S04]  /*5b10*/  LDL.64 R42, [R1+0x2e0] ;  /* 0x0002e000012a7983 */ /* 0x000f280000100a00 */
[----:B------:R0:W5:Y:S02]  /*5b20*/  LDG.E.U16 R55, [R4.64] ;  /* 0x0000000604377981 */ /* 0x000164000c1e1500 */
[C---:B0-----:R-:W-:Y:S02]  /*5b30*/  IMAD.WIDE R4, R7.reuse, 0x2, R48 ;  /* 0x0000000207047825 */ /* 0x041fe400078e0230 */
[----:B------:R-:W5:Y:S02]  /*5b40*/  LDL.64 R48, [R1+0x2b0] ;  /* 0x0002b00001307983 */ /* 0x000f640000100a00 */
[----:B------:R-:W-:-:S02]  /*5b50*/  IMAD.WIDE R32, R7, 0x2, R32 ;  /* 0x0000000207207825 */ /* 0x000fc400078e0220 */
[----:B------:R4:W5:Y:S02]  /*5b60*/  LDG.E.U16 R104, [R4.64] ;  /* 0x0000000604687981 */ /* 0x000964000c1e1500 */
[C---:B------:R-:W-:Y:S02]  /*5b70*/  IMAD.WIDE R34, R7.reuse, 0x2, R34 ;  /* 0x0000000207227825 */ /* 0x040fe400078e0222 */
[----:B------:R0:W5:Y:S04]  /*5b80*/  LDG.E.U16 R105, [R32.64] ;  /* 0x0000000620697981 */ /* 0x000168000c1e1500 */
[----:B------:R1:W5:Y:S01]  /*5b90*/  LDG.E.U16 R122, [R34.64] ;  /* 0x00000006227a7981 */ /* 0x000362000c1e1500 */
[----:B0-----:R-:W-:-:S03]  /*5ba0*/  IMAD.WIDE R32, R7, 0x2, R52 ;  /* 0x0000000207207825 */ /* 0x001fc600078e0234 */
[----:B------:R-:W5:Y:S01]  /*5bb0*/  LDL.64 R52, [R1+0x2b8] ;  /* 0x0002b80001347983 */ /* 0x000f620000100a00 */
[----:B-1----:R-:W-:-:S03]  /*5bc0*/  IMAD.WIDE R34, R7, 0x2, R94 ;  /* 0x0000000207227825 */ /* 0x002fc600078e025e */
[----:B------:R2:W5:Y:S01]  /*5bd0*/  LDG.E.U16 R113, [R32.64] ;  /* 0x0000000620717981 */ /* 0x000562000c1e1500 */
[----:B------:R-:W-:-:S04]  /*5be0*/  IMAD.WIDE R36, R7, 0x2, R36 ;  /* 0x0000000207247825 */ /* 0x000fc800078e0224 */
[C---:B------:R-:W-:Y:S02]  /*5bf0*/  IMAD.WIDE R40, R7.reuse, 0x2, R40 ;  /* 0x0000000207287825 */ /* 0x040fe400078e0228 */
[----:B------:R0:W5:Y:S02]  /*5c00*/  LDG.E.U16 R37, [R36.64] ;  /* 0x0000000624257981 */ /* 0x000164000c1e1500 */
[C---:B------:R-:W-:Y:S02]  /*5c10*/  IMAD.WIDE R38, R7.reuse, 0x2, R38 ;  /* 0x0000000207267825 */ /* 0x040fe400078e0226 */
[----:B------:R1:W5:Y:S04]  /*5c20*/  LDG.E.U16 R95, [R40.64] ;  /* 0x00000006285f7981 */ /* 0x000368000c1e1500 */
[----:B------:R0:W5:Y:S01]  /*5c30*/  LDG.E.U16 R54, [R38.64] ;  /* 0x0000000626367981 */ /* 0x000162000c1e1500 */
[----:B-1----:R-:W-:-:S03]  /*5c40*/  IMAD.WIDE R40, R7, 0x2, R100 ;  /* 0x0000000207287825 */ /* 0x002fc600078e0264 */
[----:B------:R-:W5:Y:S01]  /*5c50*/  LDL.64 R100, [R1+0x250] ;  /* 0x0002500001647983 */ /* 0x000f620000100a00 */
[----:B0-----:R-:W-:-:S03]  /*5c60*/  IMAD.WIDE R38, R7, 0x2, R92 ;  /* 0x0000000207267825 */ /* 0x001fc600078e025c */
[----:B------:R-:W5:Y:S04]  /*5c70*/  LDL.64 R92, [R1+0x278] ;  /* 0x00027800015c7983 */ /* 0x000f680000100a00 */
[----:B------:R5:W5:Y:S04]  /*5c80*/  LDG.E.U16 R121, [R40.64] ;  /* 0x0000000628797981 */ /* 0x000b68000c1e1500 */
[----:B------:R0:W5:Y:S02]  /*5c90*/  LDG.E.U16 R112, [R38.64] ;  /* 0x0000000626707981 */ /* 0x000164000c1e1500 */
[----:B0-----:R-:W-:-:S02]  /*5ca0*/  IMAD.WIDE R38, R7, 0x2, R90 ;  /* 0x0000000207267825 */ /* 0x001fc400078e025a */
[----:B------:R-:W5:Y:S04]  /*5cb0*/  LDL.64 R90, [R1+0x248] ;  /* 0x00024800015a7983 */ /* 0x000f680000100a00 */
[----:B------:R0:W5:Y:S01]  /*5cc0*/  LDG.E.U16 R129, [R38.64] ;  /* 0x0000000626817981 */ /* 0x000162000c1e1500 */
[----:B--2---:R-:W-:-:S03]  /*5cd0*/  IMAD.WIDE R32, R7, 0x2, R44 ;  /* 0x0000000207207825 */ /* 0x004fc600078e022c */
[----:B------:R3:W2:Y:S04]  /*5ce0*/  LDG.E.U16 R45, [R34.64] ;  /* 0x00000006222d7981 */ /* 0x0006a8000c1e1500 */
[----:B------:R1:W2:Y:S01]  /*5cf0*/  LDG.E.U16 R36, [R32.64] ;  /* 0x0000000620247981 */ /* 0x0002a2000c1e1500 */
[----:B---3--:R-:W-:-:S03]  /*5d00*/  IMAD.WIDE R34, R7, 0x2, R50 ;  /* 0x0000000207227825 */ /* 0x008fc600078e0232 */
[----:B------:R-:W3:Y:S01]  /*5d10*/  LDL.64 R50, [R1+0x270] ;  /* 0x0002700001327983 */ /* 0x000ee20000100a00 */
[----:B-1----:R-:W-:-:S03]  /*5d20*/  IMAD.WIDE R32, R7, 0x2, R88 ;  /* 0x0000000207207825 */ /* 0x002fc600078e0258 */
[----:B------:R-:W2:Y:S04]  /*5d30*/  LDL.64 R88, [R1+0x268] ;  /* 0x0002680001587983 */ /* 0x000ea80000100a00 */
[----:B------:R1:W2:Y:S01]  /*5d40*/  LDG.E.U16 R103, [R34.64] ;  /* 0x0000000622677981 */ /* 0x0002a2000c1e1500 */
[----:B----4-:R-:W-:-:S03]  /*5d50*/  IMAD.WIDE R4, R7, 0x2, R42 ;  /* 0x0000000207047825 */ /* 0x010fc600078e022a */
[----:B------:R-:W4:Y:S04]  /*5d60*/  LDL.64 R42, [R1+0x288] ;  /* 0x00028800012a7983 */ /* 0x000f280000100a00 */
[----:B------:R0:W4:Y:S01]  /*5d70*/  LDG.E.U16 R94, [R32.64] ;  /* 0x00000006205e7981 */ /* 0x000122000c1e1500 */
[----:B-----5:R-:W-:-:S03]  /*5d80*/  IMAD.WIDE R40, R7, 0x2, R48 ;  /* 0x0000000207287825 */ /* 0x020fc600078e0230 */
[----:B------:R5:W4:Y:S04]  /*5d90*/  LDG.E.U16 R131, [R4.64] ;  /* 0x0000000604837981 */ /* 0x000b28000c1e1500 */
[----:B------:R-:W4:Y:S01]  /*5da0*/  LDL.64 R48, [R1+0x260] ;  /* 0x0002600001307983 */ /* 0x000f220000100a00 */
[----:B-1----:R-:W-:-:S03]  /*5db0*/  IMAD.WIDE R34, R7, 0x2, R116 ;  /* 0x0000000207227825 */ /* 0x002fc600078e0274 */
[----:B------:R-:W4:Y:S01]  /*5dc0*/  LDL.64 R116, [R1+0x228] ;  /* 0x0002280001747983 */ /* 0x000f220000100a00 */
[----:B0-----:R-:W-:-:S03]  /*5dd0*/  IMAD.WIDE R32, R7, 0x2, R98 ;  /* 0x0000000207207825 */ /* 0x001fc600078e0262 */
[----:B------:R-:W4:Y:S04]  /*5de0*/  LDL.64 R98, [R1+0x240] ;  /* 0x0002400001627983 */ /* 0x000f280000100a00 */
[----:B------:R3:W4:Y:S01]  /*5df0*/  LDG.E.U16 R120, [R32.64] ;  /* 0x0000000620787981 */ /* 0x000722000c1e1500 */
[----:B-----5:R-:W-:-:S03]  /*5e00*/  IMAD.WIDE R4, R7, 0x2, R52 ;  /* 0x0000000207047825 */ /* 0x020fc600078e0234 */
[----:B------:R0:W5:Y:S04]  /*5e10*/  LDG.E.U16 R44, [R40.64] ;  /* 0x00000006282c7981 */ /* 0x000168000c1e1500 */
[----:B------:R1:W5:Y:S04]  /*5e20*/  LDG.E.U16 R53, [R4.64] ;  /* 0x0000000604357981 */ /* 0x000368000c1e1500 */
[----:B------:R2:W5:Y:S01]  /*5e30*/  LDG.E.U16 R35, [R34.64] ;  /* 0x0000000622237981 */ /* 0x000562000c1e1500 */
[----:B0-----:R-:W-:-:S03]  /*5e40*/  IMAD.WIDE R40, R7, 0x2, R106 ;  /* 0x0000000207287825 */ /* 0x001fc600078e026a */
[----:B------:R-:W5:Y:S01]  /*5e50*/  LDL.64 R106, [R1+0x220] ;  /* 0x00022000016a7983 */ /* 0x000f620000100a00 */
[----:B-1----:R-:W-:-:S05]  /*5e60*/  IMAD.WIDE R4, R7, 0x2, R110 ;  /* 0x0000000207047825 */ /* 0x002fca00078e026e */
[----:B------:R2:W5:Y:S01]  /*5e70*/  LDG.E.U16 R111, [R4.64] ;  /* 0x00000006046f7981 */ /* 0x000562000c1e1500 */
[----:B------:R-:W-:-:S03]  /*5e80*/  IMAD.WIDE R38, R7, 0x2, R92 ;  /* 0x0000000207267825 */ /* 0x000fc600078e025c */
[----:B------:R0:W5:Y:S04]  /*5e90*/  LDG.E.U16 R93, [R40.64] ;  /* 0x00000006285d7981 */ /* 0x000168000c1e1500 */
[----:B------:R1:W5:Y:S01]  /*5ea0*/  LDG.E.U16 R52, [R38.64] ;  /* 0x0000000626347981 */ /* 0x000362000c1e1500 */
[----:B0-----:R-:W-:-:S03]  /*5eb0*/  IMAD.WIDE R40, R7, 0x2, R108 ;  /* 0x0000000207287825 */ /* 0x001fc600078e026c */
[----:B------:R-:W5:Y:S01]  /*5ec0*/  LDL.64 R108, [R1+0x1f8] ;  /* 0x0001f800016c7983 */ /* 0x000f620000100a00 */
[----:B-1----:R-:W-:-:S03]  /*5ed0*/  IMAD.WIDE R38, R7, 0x2, R100 ;  /* 0x0000000207267825 */ /* 0x002fc600078e0264 */
[----:B------:R0:W5:Y:S04]  /*5ee0*/  LDG.E.U16 R119, [R40.64] ;  /* 0x0000000628777981 */ /* 0x000168000c1e1500 */
[----:B------:R5:W5:Y:S01]  /*5ef0*/  LDG.E.U16 R110, [R38.64] ;  /* 0x00000006266e7981 */ /* 0x000b62000c1e1500 */
[----:B---3--:R-:W-:-:S03]  /*5f00*/  IMAD.WIDE R32, R7, 0x2, R50 ;  /* 0x0000000207207825 */ /* 0x008fc600078e0232 */
[----:B------:R-:W3:Y:S01]  /*5f10*/  LDL.64 R50, [R1+0x218] ;  /* 0x0002180001327983 */ /* 0x000ee20000100a00 */
[----:B--2---:R-:W-:-:S03]  /*5f20*/  IMAD.WIDE R4, R7, 0x2, R88 ;  /* 0x0000000207047825 */ /* 0x004fc600078e0258 */
[----:B------:R-:W2:Y:S04]  /*5f30*/  LDL.64 R88, [R1+0x210] ;  /* 0x0002100001587983 */ /* 0x000ea80000100a00 */
[----:B------:R1:W2:Y:S01]  /*5f40*/  LDG.E.U16 R34, [R4.64] ;  /* 0x0000000604227981 */ /* 0x0002a2000c1e1500 */
[----:B----4-:R-:W-:-:S05]  /*5f50*/  IMAD.WIDE R42, R7, 0x2, R42 ;  /* 0x00000002072a7825 */ /* 0x010fca00078e022a */
[----:B------:R4:W2:Y:S04]  /*5f60*/  LDG.E.U16 R102, [R42.64] ;  /* 0x000000062a667981 */ /* 0x0008a8000c1e1500 */
[----:B----4-:R4:W2:Y:S01]  /*5f70*/  LDG.E.U16 R43, [R32.64] ;  /* 0x00000006202b7981 */ /* 0x0108a2000c1e1500 */
[----:B------:R-:W-:-:S05]  /*5f80*/  IMAD.WIDE R48, R7, 0x2, R48 ;  /* 0x0000000207307825 */ /* 0x000fca00078e0230 */
[----:B------:R0:W2:Y:S01]  /*5f90*/  LDG.E.U16 R128, [R48.64] ;  /* 0x0000000630807981 */ /* 0x0000a2000c1e1500 */
[----:B----4-:R-:W-:-:S03]  /*5fa0*/  IMAD.WIDE R32, R7, 0x2, R90 ;  /* 0x0000000207207825 */ /* 0x010fc600078e025a */
[----:B------:R-:W4:Y:S04]  /*5fb0*/  LDL.64 R90, [R1+0x1f0] ;  /* 0x0001f000015a7983 */ /* 0x000f280000100a00 */
[----:B------:R1:W4:Y:S01]  /*5fc0*/  LDG.E.U16 R101, [R32.64] ;  /* 0x0000000620657981 */ /* 0x000322000c1e1500 */
[----:B0-----:R-:W-:-:S03]  /*5fd0*/  IMAD.WIDE R48, R7, 0x2, R138 ;  /* 0x0000000207307825 */ /* 0x001fc600078e028a */
[----:B------:R-:W4:Y:S01]  /*5fe0*/  LDL.64 R138, [R1+0x1d0] ;  /* 0x0001d000018a7983 */ /* 0x000f220000100a00 */
[----:B-1----:R-:W-:-:S03]  /*5ff0*/  IMAD.WIDE R32, R7, 0x2, R116 ;  /* 0x0000000207207825 */ /* 0x002fc600078e0274 */
[----:B------:R-:W4:Y:S01]  /*6000*/  LDL.64 R116, [R1+0x1c8] ;  /* 0x0001c80001747983 */ /* 0x000f220000100a00 */
[----:B------:R-:W-:-:S03]  /*6010*/  IMAD.WIDE R4, R7, 0x2, R98 ;  /* 0x0000000207047825 */ /* 0x000fc600078e0262 */
[----:B------:R-:W4:Y:S01]  /*6020*/  LDL.64 R98, [R1+0x1e8] ;  /* 0x0001e80001627983 */ /* 0x000f220000100a00 */
[----:B------:R-:W-:-:S03]  /*6030*/  IMAD.WIDE R40, R7, 0x2, R126 ;  /* 0x0000000207287825 */ /* 0x000fc600078e027e */
[----:B------:R3:W4:Y:S04]  /*6040*/  LDG.E.U16 R92, [R4.64] ;  /* 0x00000006045c7981 */ /* 0x000728000c1e1500 */
[----:B------:R0:W4:Y:S01]  /*6050*/  LDG.E.U16 R42, [R40.64] ;  /* 0x00000006282a7981 */ /* 0x000122000c1e1500 */
[----:B-----5:R-:W-:-:S03]  /*6060*/  IMAD.WIDE R38, R7, 0x2, R106 ;  /* 0x0000000207267825 */ /* 0x020fc600078e026a */
[----:B------:R-:W5:Y:S04]  /*6070*/  LDL.64 R106, [R1+0x1c0] ;  /* 0x0001c000016a7983 */ /* 0x000f680000100a00 */
[----:B------:R1:W5:Y:S01]  /*6080*/  LDG.E.U16 R127, [R38.64] ;  /* 0x00000006267f7981 */ /* 0x000362000c1e1500 */
[----:B0-----:R-:W-:-:S03]  /*6090*/  IMAD.WIDE R40, R7, 0x2, R124 ;  /* 0x0000000207287825 */ /* 0x001fc600078e027c */
[----:B------:R-:W5:Y:S04]  /*60a0*/  LDL.64 R124, [R1+0x1a0] ;  /* 0x0001a000017c7983 */ /* 0x000f680000100a00 */
[----:B------:R0:W5:Y:S01]  /*60b0*/  LDG.E.U16 R33, [R32.64] ;  /* 0x0000000620217981 */ /* 0x000162000c1e1500 */
[----:B-1----:R-:W-:-:S04]  /*60c0*/  IMAD.WIDE R38, R7, 0x2, R108 ;  /* 0x0000000207267825 */ /* 0x002fc800078e026c */
[C---:B---3--:R-:W-:Y:S02]  /*60d0*/  IMAD.WIDE R4, R7.reuse, 0x2, R50 ;  /* 0x0000000207047825 */ /* 0x048fe400078e0232 */
[----:B------:R1:W3:Y:S02]  /*60e0*/  LDG.E.U16 R51, [R48.64] ;  /* 0x0000000630337981 */ /* 0x0002e4000c1e1500 */
[C---:B--2---:R-:W-:Y:S02]  /*60f0*/  IMAD.WIDE R88, R7.reuse, 0x2, R88 ;  /* 0x0000000207587825 */ /* 0x044fe400078e0258 */
[----:B------:R4:W2:Y:S04]  /*6100*/  LDG.E.U16 R118, [R4.64] ;  /* 0x0000000604767981 */ /* 0x0008a8000c1e1500 */
[----:B------:R0:W2:Y:S01]  /*6110*/  LDG.E.U16 R109, [R88.64] ;  /* 0x00000006586d7981 */ /* 0x0000a2000c1e1500 */
[----:B-1----:R-:W-:-:S03]  /*6120*/  IMAD.WIDE R48, R7, 0x2, R140 ;  /* 0x0000000207307825 */ /* 0x002fc600078e028c */
[----:B------:R-:W2:Y:S04]  /*6130*/  LDL.64 R140, [R1+0x168] ;  /* 0x00016800018c7983 */ /* 0x000ea80000100a00 */
[----:B------:R1:W3:Y:S01]  /*6140*/  LDG.E.U16 R100, [R48.64] ;  /* 0x0000000630647981 */ /* 0x0002e2000c1e1500 */
[----:B0-----:R-:W-:-:S03]  /*6150*/  IMAD.WIDE R88, R7, 0x2, R134 ;  /* 0x0000000207587825 */ /* 0x001fc600078e0286 */
[----:B------:R-:W3:Y:S04]  /*6160*/  LDL.64 R134, [R1+0x198] ;  /* 0x0001980001867983 */ /* 0x000ee80000100a00 */
[----:B------:R0:W3:Y:S01]  /*6170*/  LDG.E.U16 R50, [R38.64] ;  /* 0x0000000626327981 */ /* 0x0000e2000c1e1500 */
[----:B-1----:R-:W-:-:S03]  /*6180*/  IMAD.WIDE R48, R7, 0x2, R132 ;  /* 0x0000000207307825 */ /* 0x002fc600078e0284 */
[----:B------:R-:W3:Y:S04]  /*6190*/  LDL.64 R132, [R1+0x188] ;  /* 0x0001880001847983 */ /* 0x000ee80000100a00 */
[----:B------:R1:W3:Y:S01]  /*61a0*/  LDG.E.U16 R126, [R88.64] ;  /* 0x00000006587e7981 */ /* 0x0002e2000c1e1500 */
[----:B----4-:R-:W-:-:S03]  /*61b0*/  IMAD.WIDE R4, R7, 0x2, R90 ;  /* 0x0000000207047825 */ /* 0x010fc600078e025a */
[----:B------:R4:W3:Y:S01]  /*61c0*/  LDG.E.U16 R91, [R40.64] ;  /* 0x00000006285b7981 */ /* 0x0008e2000c1e1500 */
[----:B0-----:R-:W-:-:S03]  /*61d0*/  IMAD.WIDE R38, R7, 0x2, R138 ;  /* 0x0000000207267825 */ /* 0x001fc600078e028a */
[----:B------:R-:W3:Y:S04]  /*61e0*/  LDL.64 R138, [R1+0x160] ;  /* 0x00016000018a7983 */ /* 0x000ee80000100a00 */
[----:B----4-:R0:W4:Y:S01]  /*61f0*/  LDG.E.U16 R41, [R4.64] ;  /* 0x0000000604297981 */ /* 0x010122000c1e1500 */
[----:B-1----:R-:W-:-:S03]  /*6200*/  IMAD.WIDE R88, R7, 0x2, R150 ;  /* 0x0000000207587825 */ /* 0x002fc600078e0296 */
[----:B------:R-:W4:Y:S04]  /*6210*/  LDL.64 R150, [R1+0x130] ;  /* 0x0001300001967983 */ /* 0x000f280000100a00 */
[----:B------:R1:W4:Y:S01]  /*6220*/  LDG.E.U16 R40, [R88.64] ;  /* 0x0000000658287981 */ /* 0x000322000c1e1500 */
[----:B0-----:R-:W-:-:S03]  /*6230*/  IMAD.WIDE R4, R7, 0x2, R116 ;  /* 0x0000000207047825 */ /* 0x001fc600078e0274 */
[----:B------:R0:W4:Y:S01]  /*6240*/  LDG.E.U16 R117, [R48.64] ;  /* 0x0000000630757981 */ /* 0x000122000c1e1500 */
[----:B------:R-:W-:-:S03]  /*6250*/  IMAD.WIDE R98, R7, 0x2, R98 ;  /* 0x0000000207627825 */ /* 0x000fc600078e0262 */
[----:B------:R5:W4:Y:S01]  /*6260*/  LDG.E.U16 R108, [R38.64] ;  /* 0x00000006266c7981 */ /* 0x000b22000c1e1500 */
[----:B-1----:R-:W-:-:S03]  /*6270*/  IMAD.WIDE R88, R7, 0x2, R154 ;  /* 0x0000000207587825 */ /* 0x002fc600078e029a */
[----:B------:R-:W4:Y:S01]  /*6280*/  LDL.64 R154, [R1+0x118] ;  /* 0x00011800019a7983 */ /* 0x000f220000100a00 */
[----:B0-----:R-:W-:-:S03]  /*6290*/  IMAD.WIDE R48, R7, 0x2, R152 ;  /* 0x0000000207307825 */ /* 0x001fc600078e0298 */
[----:B------:R-:W4:Y:S01]  /*62a0*/  LDL.64 R152, [R1+0x138] ;  /* 0x0001380001987983 */ /* 0x000f220000100a00 */
[----:B-----5:R-:W-:-:S03]  /*62b0*/  IMAD.WIDE R38, R7, 0x2, R124 ;  /* 0x0000000207267825 */ /* 0x020fc600078e027c */
[----:B------:R0:W5:Y:S01]  /*62c0*/  LDG.E.U16 R32, [R98.64] ;  /* 0x0000000662207981 */ /* 0x000162000c1e1500 */
[----:B------:R-:W-:-:S03]  /*62d0*/  IMAD.WIDE R106, R7, 0x2, R106 ;  /* 0x00000002076a7825 */ /* 0x000fc600078e026a */
[----:B------:R1:W5:Y:S04]  /*62e0*/  LDG.E.U16 R125, [R38.64] ;  /* 0x00000006267d7981 */ /* 0x000368000c1e1500 */
[----:B------:R1:W5:Y:S04]  /*62f0*/  LDG.E.U16 R90, [R106.64] ;  /* 0x000000066a5a7981 */ /* 0x000368000c1e1500 */
[----:B0-----:R0:W5:Y:S01]  /*6300*/  LDG.E.U16 R99, [R4.64] ;  /* 0x0000000604637981 */ /* 0x001162000c1e1500 */
[----:B-1----:R-:W-:-:S03]  /*6310*/  IMAD.WIDE R38, R7, 0x2, R148 ;  /* 0x0000000207267825 */ /* 0x002fc600078e0294 */
[----:B------:R1:W5:Y:S01]  /*6320*/  LDG.E.U16 R49, [R48.64] ;  /* 0x0000000630317981 */ /* 0x000362000c1e1500 */
[----:B------:R-:W-:-:S03]  /*6330*/  IMAD.WIDE R106, R7, 0x2, R156 ;  /* 0x00000002076a7825 */ /* 0x000fc600078e029c */
[----:B------:R-:W5:Y:S01]  /*6340*/  LDL.64 R156, [R1+0x110] ;  /* 0x00011000019c7983 */ /* 0x000f620000100a00 */
[----:B0-----:R-:W-:-:S03]  /*6350*/  IMAD.WIDE R4, R7, 0x2, R142 ;  /* 0x0000000207047825 */ /* 0x001fc600078e028e */
[----:B------:R-:W5:Y:S04]  /*6360*/  LDL.64 R142, [R1+0x148] ;  /* 0x00014800018e7983 */ /* 0x000f680000100a00 */
[----:B-1----:R0:W5:Y:S04]  /*6370*/  LDG.E.U16 R48, [R38.64] ;  /* 0x0000000626307981 */ /* 0x002168000c1e1500 */
[----:B------:R1:W5:Y:S04]  /*6380*/  LDG.E.U16 R5, [R4.64] ;  /* 0x0000000604057981 */ /* 0x000368000c1e1500 */
[----:B------:R1:W5:Y:S01]  /*6390*/  LDG.E.U16 R107, [R106.64] ;  /* 0x000000066a6b7981 */ /* 0x000362000c1e1500 */
[----:B0-----:R-:W-:-:S03]  /*63a0*/  IMAD.WIDE R38, R7, 0x2, R146 ;  /* 0x0000000207267825 */ /* 0x001fc600078e0292 */
[----:B------:R-:W5:Y:S04]  /*63b0*/  LDL.64 R146, [R1+0x100] ;  /* 0x0001000001927983 */ /* 0x000f680000100a00 */
[----:B------:R-:W5:Y:S04]  /*63c0*/  LDL.64 R148, [R1+0x108] ;  /* 0x0001080001947983 */ /* 0x000f680000100a00 */
[----:B------:R0:W5:Y:S01]  /*63d0*/  LDG.E.U16 R39, [R38.64] ;  /* 0x0000000626277981 */ /* 0x000162000c1e1500 */
[----:B------:R-:W-:-:S03]  /*63e0*/  IMAD.WIDE R46, R7, 0x2, R46 ;  /* 0x00000002072e7825 */ /* 0x000fc600078e022e */
[----:B------:R0:W5:Y:S04]  /*63f0*/  LDG.E.U16 R89, [R88.64] ;  /* 0x0000000658597981 */ /* 0x000168000c1e1500 */
[----:B------:R0:W5:Y:S01]  /*6400*/  LDG.E.U16 R46, [R46.64] ;  /* 0x000000062e2e7981 */ /* 0x000162000c1e1500 */
[----:B--2---:R-:W-:-:S05]  /*6410*/  IMAD.WIDE R140, R7, 0x2, R140 ;  /* 0x00000002078c7825 */ /* 0x004fca00078e028c */
[----:B-1----:R1:W2:Y:S01]  /*6420*/  LDG.E.U16 R4, [R140.64] ;  /* 0x000000068c047981 */ /* 0x0022a2000c1e1500 */
[----:B---3--:R-:W-:-:S05]  /*6430*/  IMAD.WIDE R134, R7, 0x2, R134 ;  /* 0x0000000207867825 */ /* 0x008fca00078e0286 */
[----:B------:R3:W2:Y:S01]  /*6440*/  LDG.E.U16 R116, [R134.64] ;  /* 0x0000000686747981 */ /* 0x0006a2000c1e1500 */
[----:B------:R-:W-:-:S05]  /*6450*/  IMAD.WIDE R132, R7, 0x2, R132 ;  /* 0x0000000207847825 */ /* 0x000fca00078e0284 */
[----:B------:R0:W2:Y:S01]  /*6460*/  LDG.E.U16 R98, [R132.64] ;  /* 0x0000000684627981 */ /* 0x0000a2000c1e1500 */
[----:B-1----:R-:W-:-:S03]  /*6470*/  IMAD.WIDE R140, R7, 0x2, R158 ;  /* 0x00000002078c7825 */ /* 0x002fc600078e029e */
[----:B------:R-:W2:Y:S01]  /*6480*/  LDL.64 R158, [R1+0xf0] ;  /* 0x0000f000019e7983 */ /* 0x000ea20000100a00 */
[----:B---3--:R-:W-:-:S03]  /*6490*/  IMAD.WIDE R134, R7, 0x2, R162 ;  /* 0x0000000207867825 */ /* 0x008fc600078e02a2 */
[----:B------:R-:W3:Y:S01]  /*64a0*/  LDL.64 R162, [R1+0xe8] ;  /* 0x0000e80001a27983 */ /* 0x000ee20000100a00 */
[----:B0-----:R-:W-:-:S03]  /*64b0*/  IMAD.WIDE R132, R7, 0x2, R160 ;  /* 0x0000000207847825 */ /* 0x001fc600078e02a0 */
[----:B------:R-:W3:Y:S01]  /*64c0*/  LDL.64 R160, [R1+0xf8] ;  /* 0x0000f80001a07983 */ /* 0x000ee20000100a00 */
[----:B------:R-:W-:-:S03]  /*64d0*/  IMAD.WIDE R138, R7, 0x2, R138 ;  /* 0x00000002078a7825 */ /* 0x000fc600078e028a */
[----:B------:R0:W3:Y:S04]  /*64e0*/  LDG.E.U16 R106, [R132.64] ;  /* 0x00000006846a7981 */ /* 0x0000e8000c1e1500 */
[----:B------:R1:W3:Y:S04]  /*64f0*/  LDG.E.U16 R124, [R138.64] ;  /* 0x000000068a7c7981 */ /* 0x0002e8000c1e1500 */
[----:B------:R4:W3:Y:S01]  /*6500*/  LDG.E.U16 R115, [R134.64] ;  /* 0x0000000686737981 */ /* 0x0008e2000c1e1500 */
[----:B0-----:R-:W-:-:S03]  /*6510*/  IMAD.WIDE R132, R7, 0x2, R166 ;  /* 0x0000000207847825 */ /* 0x001fc600078e02a6 */
[----:B------:R-:W3:Y:S04]  /*6520*/  LDL.64 R166, [R1+0xc8] ;  /* 0x0000c80001a67983 */ /* 0x000ee80000100a00 */
[----:B------:R0:W3:Y:S01]  /*6530*/  LDG.E.U16 R3, [R132.64] ;  /* 0x0000000684037981 */ /* 0x0000e2000c1e1500 */
[----:B----4-:R-:W-:-:S03]  /*6540*/  IMAD.WIDE R134, R7, 0x2, R150 ;  /* 0x0000000207867825 */ /* 0x010fc600078e0296 */
[----:B------:R-:W4:Y:S04]  /*6550*/  LDL.64 R150, [R1+0xd8] ;  /* 0x0000d80001967983 */ /* 0x000f280000100a00 */
[----:B------:R0:W4:Y:S01]  /*6560*/  LDG.E.U16 R38, [R134.64] ;  /* 0x0000000686267981 */ /* 0x000122000c1e1500 */
[----:B-1----:R-:W-:-:S03]  /*6570*/  IMAD.WIDE R138, R7, 0x2, R152 ;  /* 0x00000002078a7825 */ /* 0x002fc600078e0298 */
[----:B------:R-:W4:Y:S01]  /*6580*/  LDL.64 R152, [R1+0xe0] ;  /* 0x0000e00001987983 */ /* 0x000f220000100a00 */
[----:B0-----:R-:W-:-:S03]  /*6590*/  IMAD.WIDE R132, R7, 0x2, R164 ;  /* 0x0000000207847825 */ /* 0x001fc600078e02a4 */
[----:B------:R-:W4:Y:S01]  /*65a0*/  LDL.64 R164, [R1+0xc0] ;  /* 0x0000c00001a47983 */ /* 0x000f220000100a00 */
[----:B------:R-:W-:-:S03]  /*65b0*/  IMAD.WIDE R134, R7, 0x2, R154 ;  /* 0x0000000207867825 */ /* 0x000fc600078e029a */
[----:B------:R-:W4:Y:S04]  /*65c0*/  LDL.64 R154, [R1+0xb8] ;  /* 0x0000b800019a7983 */ /* 0x000f280000100a00 */
[----:B------:R5:W4:Y:S04]  /*65d0*/  LDG.E.U16 R47, [R138.64] ;  /* 0x000000068a2f7981 */ /* 0x000b28000c1e1500 */
[----:B------:R3:W4:Y:S04]  /*65e0*/  LDG.E.U16 R145, [R132.64] ;  /* 0x0000000684917981 */ /* 0x000728000c1e1500 */
[----:B------:R0:W4:Y:S01]  /*65f0*/  LDG.E.U16 R88, [R140.64] ;  /* 0x000000068c587981 */ /* 0x000122000c1e1500 */
[----:B-----5:R-:W-:-:S03]  /*6600*/  IMAD.WIDE R138, R7, 0x2, R156 ;  /* 0x00000002078a7825 */ /* 0x020fc600078e029c */
[----:B------:R-:W5:Y:S01]  /*6610*/  LDL.64 R156, [R1+0x98] ;  /* 0x00009800019c7983 */ /* 0x000f620000100a00 */
[----:B------:R-:W-:-:S05]  /*6620*/  IMAD.WIDE R142, R7, 0x2, R142 ;  /* 0x00000002078e7825 */ /* 0x000fca00078e028e */
[----:B------:R1:W5:Y:S02]  /*6630*/  LDG.E.U16 R97, [R142.64] ;  /* 0x000000068e617981 */ /* 0x000364000c1e1500 */
[C---:B-1----:R-:W-:Y:S02]  /*6640*/  IMAD.WIDE R142, R7.reuse, 0x2, R146 ;  /* 0x00000002078e7825 */ /* 0x042fe400078e0292 */
[----:B------:R2:W5:Y:S04]  /*6650*/  LDG.E.U16 R146, [R134.64] ;  /* 0x0000000686927981 */ /* 0x000568000c1e1500 */
[----:B------:R1:W5:Y:S01]  /*6660*/  LDG.E.U16 R147, [R138.64] ;  /* 0x000000068a937981 */ /* 0x000362000c1e1500 */
[----:B0-----:R-:W-:-:S03]  /*6670*/  IMAD.WIDE R140, R7, 0x2, R148 ;  /* 0x00000002078c7825 */ /* 0x001fc600078e0294 */
[----:B------:R4:W5:Y:S04]  /*6680*/  LDG.E.U16 R149, [R142.64] ;  /* 0x000000068e957981 */ /* 0x000968000c1e1500 */
[----:B------:R0:W5:Y:S01]  /*6690*/  LDG.E.U16 R148, [R140.64] ;  /* 0x000000068c947981 */ /* 0x000162000c1e1500 */
[----:B--2---:R-:W-:-:S03]  /*66a0*/  IMAD.WIDE R134, R7, 0x2, R158 ;  /* 0x0000000207867825 */ /* 0x004fc600078e029e */
[----:B------:R-:W2:Y:S01]  /*66b0*/  LDL.64 R158, [R1+0x80] ;  /* 0x00008000019e7983 */ /* 0x000ea20000100a00 */
[----:B---3--:R-:W-:-:S03]  /*66c0*/  IMAD.WIDE R132, R7, 0x2, R160 ;  /* 0x0000000207847825 */ /* 0x008fc600078e02a0 */
[----:B------:R-:W3:Y:S01]  /*66d0*/  LDL.64 R160, [R1+0x88] ;  /* 0x0000880001a07983 */ /* 0x000ee20000100a00 */
[----:B-1----:R-:W-:-:S03]  /*66e0*/  IMAD.WIDE R138, R7, 0x2, R162 ;  /* 0x00000002078a7825 */ /* 0x002fc600078e02a2 */
[----:B------:R-:W3:Y:S01]  /*66f0*/  LDL.64 R162, [R1+0x20] ;  /* 0x0000200001a27983 */ /* 0x000ee20000100a00 */
[----:B----4-:R-:W-:-:S03]  /*6700*/  IMAD.WIDE R142, R7, 0x2, R150 ;  /* 0x00000002078e7825 */ /* 0x010fc600078e0296 */
[----:B------:R1:W4:Y:S04]  /*6710*/  LDG.E.U16 R151, [R134.64] ;  /* 0x0000000686977981 */ /* 0x000328000c1e1500 */
[----:B------:R1:W4:Y:S01]  /*6720*/  LDG.E.U16 R150, [R132.64] ;  /* 0x0000000684967981 */ /* 0x000322000c1e1500 */
[----:B0-----:R-:W-:-:S03]  /*6730*/  IMAD.WIDE R140, R7, 0x2, R152 ;  /* 0x00000002078c7825 */ /* 0x001fc600078e0298 */
[----:B------:R0:W4:Y:S01]  /*6740*/  LDG.E.U16 R152, [R138.64] ;  /* 0x000000068a987981 */ /* 0x000122000c1e1500 */
[----:B-1----:R-:W-:-:S03]  /*6750*/  IMAD.WIDE R134, R7, 0x2, R166 ;  /* 0x0000000207867825 */ /* 0x002fc600078e02a6 */
[----:B------:R-:W4:Y:S01]  /*6760*/  LDL.64 R166, [R1+0x58] ;  /* 0x0000580001a67983 */ /* 0x000f220000100a00 */
[----:B------:R-:W-:-:S03]  /*6770*/  IMAD.WIDE R132, R7, 0x2, R168 ;  /* 0x0000000207847825 */ /* 0x000fc600078e02a8 */
[----:B------:R-:W4:Y:S01]  /*6780*/  LDL.64 R168, [R1+0x18] ;  /* 0x0000180001a87983 */ /* 0x000f220000100a00 */
[----:B0-----:R-:W-:-:S03]  /*6790*/  IMAD.WIDE R138, R7, 0x2, R164 ;  /* 0x00000002078a7825 */ /* 0x001fc600078e02a4 */
[----:B------:R-:W4:Y:S04]  /*67a0*/  LDL.64 R164, [R1+0x50] ;  /* 0x0000500001a47983 */ /* 0x000f280000100a00 */
[----:B------:R0:W4:Y:S04]  /*67b0*/  LDG.E.U16 R153, [R140.64] ;  /* 0x000000068c997981 */ /* 0x000128000c1e1500 */
[----:B------:R1:W4:Y:S01]  /*67c0*/  LDG.E.U16 R142, [R142.64] ;  /* 0x000000068e8e7981 */ /* 0x000322000c1e1500 */
[----:B0-----:R-:W-:-:S03]  /*67d0*/  IMAD.WIDE R140, R7, 0x2, R154 ;  /* 0x00000002078c7825 */ /* 0x001fc600078e029a */
[----:B------:R0:W4:Y:S04]  /*67e0*/  LDG.E.U16 R154, [R134.64] ;  /* 0x00000006869a7981 */ /* 0x000128000c1e1500 */
[----:B-1----:R1:W4:Y:S04]  /*67f0*/  LDG.E.U16 R143, [R132.64] ;  /* 0x00000006848f7981 */ /* 0x002328000c1e1500 */
[----:B------:R0:W4:Y:S04]  /*6800*/  LDG.E.U16 R140, [R140.64] ;  /* 0x000000068c8c7981 */ /* 0x000128000c1e1500 */
[----:B------:R5:W4:Y:S01]  /*6810*/  LDG.E.U16 R155, [R138.64] ;  /* 0x000000068a9b7981 */ /* 0x000b22000c1e1500 */
[----:B-1----:R-:W-:-:S03]  /*6820*/  IMAD.WIDE R132, R7, 0x2, R178 ;  /* 0x0000000207847825 */ /* 0x002fc600078e02b2 */
[----:B------:R-:W4:Y:S04]  /*6830*/  LDL.64 R178, [R1+0x8] ;  /* 0x0000080001b27983 */ /* 0x000f280000100a00 */
[----:B0-----:R0:W4:Y:S02]  /*6840*/  LDG.E.U16 R141, [R132.64] ;  /* 0x00000006848d7981 */ /* 0x001124000c1e1500 */
[C---:B0-----:R-:W-:Y:S02]  /*6850*/  IMAD.WIDE R132, R7.reuse, 0x2, R170 ;  /* 0x0000000207847825 */ /* 0x041fe400078e02aa */
[----:B------:R-:W4:Y:S02]  /*6860*/  LDL.64 R170, [R1+0x10] ;  /* 0x0000100001aa7983 */ /* 0x000f240000100a00 */
[----:B------:R-:W-:-:S02]  /*6870*/  IMAD.WIDE R134, R7, 0x2, R174 ;  /* 0x0000000207867825 */ /* 0x000fc400078e02ae */
[----:B------:R-:W4:Y:S02]  /*6880*/  LDL.64 R174, [R1+0x40] ;  /* 0x0000400001ae7983 */ /* 0x000f240000100a00 */
[C---:B-----5:R-:W-:Y:S02]  /*6890*/  IMAD.WIDE R138, R7.reuse, 0x2, R156 ;  /* 0x00000002078a7825 */ /* 0x060fe400078e029c */
[----:B------:R3:W5:Y:S04]  /*68a0*/  LDG.E.U16 R156, [R134.64] ;  /* 0x00000006869c7981 */ /* 0x000768000c1e1500 */
[----:B------:R2:W5:Y:S02]  /*68b0*/  LDG.E.U16 R157, [R138.64] ;  /* 0x000000068a9d7981 */ /* 0x000564000c1e1500 */
[----:B--2---:R-:W-:-:S02]  /*68c0*/  IMAD.WIDE R138, R7, 0x2, R158 ;  /* 0x00000002078a7825 */ /* 0x004fc400078e029e */
[----:B------:R0:W2:Y:S02]  /*68d0*/  LDG.E.U16 R158, [R132.64] ;  /* 0x00000006849e7981 */ /* 0x0000a4000c1e1500 */
[C---:B---3--:R-:W-:Y:S02]  /*68e0*/  IMAD.WIDE R134, R7.reuse, 0x2, R160 ;  /* 0x0000000207867825 */ /* 0x048fe400078e02a0 */
[----:B------:R1:W3:Y:S04]  /*68f0*/  LDG.E.U16 R160, [R138.64] ;  /* 0x000000068aa07981 */ /* 0x0002e8000c1e1500 */
[----:B------:R1:W2:Y:S01]  /*6900*/  LDG.E.U16 R159, [R134.64] ;  /* 0x00000006869f7981 */ /* 0x0002a2000c1e1500 */
[----:B0-----:R-:W-:-:S04]  /*6910*/  IMAD.WIDE R132, R7, 0x2, R172 ;  /* 0x0000000207847825 */ /* 0x001fc800078e02ac */
[C---:B-1----:R-:W-:Y:S01]  /*6920*/  IMAD.WIDE R138, R7.reuse, 0x2, R240 ;  /* 0x00000002078a7825 */ /* 0x042fe200078e02f0 */
[----:B------:R4:W2:Y:S03]  /*6930*/  LDG.E.U16 R161, [R132.64] ;  /* 0x0000000684a17981 */ /* 0x0008a6000c1e1500 */
[C---:B------:R-:W-:Y:S02]  /*6940*/  IMAD.WIDE R134, R7.reuse, 0x2, R162 ;  /* 0x0000000207867825 */ /* 0x040fe400078e02a2 */
[----:B------:R0:W3:Y:S04]  /*6950*/  LDG.E.U16 R163, [R138.64] ;  /* 0x000000068aa37981 */ /* 0x0000e8000c1e1500 */
[----:B------:R1:W3:Y:S02]  /*6960*/  LDG.E.U16 R162, [R134.64] ;  /* 0x0000000686a27981 */ /* 0x0002e4000c1e1500 */
[----:B-1----:R-:W-:-:S04]  /*6970*/  IMAD.WIDE R134, R7, 0x2, R208 ;  /* 0x0000000207867825 */ /* 0x002fc800078e02d0 */
[----:B----4-:R-:W-:-:S04]  /*6980*/  IMAD.WIDE R132, R7, 0x2, R166 ;  /* 0x0000000207847825 */ /* 0x010fc800078e02a6 */
[C---:B0-----:R-:W-:Y:S02]  /*6990*/  IMAD.WIDE R138, R7.reuse, 0x2, R164 ;  /* 0x00000002078a7825 */ /* 0x041fe400078e02a4 */
[----:B------:R0:W4:Y:S04]  /*69a0*/  LDG.E.U16 R164, [R134.64] ;  /* 0x0000000686a47981 */ /* 0x000128000c1e1500 */
[----:B------:R1:W4:Y:S04]  /*69b0*/  LDG.E.U16 R165, [R132.64] ;  /* 0x0000000684a57981 */ /* 0x000328000c1e1500 */
[----:B------:R1:W4:Y:S01]  /*69c0*/  LDG.E.U16 R166, [R138.64] ;  /* 0x000000068aa67981 */ /* 0x000322000c1e1500 */
[----:B0-----:R-:W-:-:S04]  /*69d0*/  IMAD.WIDE R134, R7, 0x2, R236 ;  /* 0x0000000207867825 */ /* 0x001fc800078e02ec */
[C---:B-1----:R-:W-:Y:S02]  /*69e0*/  IMAD.WIDE R132, R7.reuse, 0x2, R168 ;  /* 0x0000000207847825 */ /* 0x042fe400078e02a8 */
[----:B------:R0:W4:Y:S02]  /*69f0*/  LDG.E.U16 R168, [R134.64] ;  /* 0x0000000686a87981 */ /* 0x000124000c1e1500 */
[C---:B------:R-:W-:Y:S02]  /*6a00*/  IMAD.WIDE R138, R7.reuse, 0x2, R204 ;  /* 0x00000002078a7825 */ /* 0x040fe400078e02cc */
[----:B------:R1:W4:Y:S04]  /*6a10*/  LDG.E.U16 R167, [R132.64] ;  /* 0x0000000684a77981 */ /* 0x000328000c1e1500 */
[----:B------:R1:W4:Y:S01]  /*6a20*/  LDG.E.U16 R169, [R138.64] ;  /* 0x000000068aa97981 */ /* 0x000322000c1e1500 */
[----:B0-----:R-:W-:-:S04]  /*6a30*/  IMAD.WIDE R134, R7, 0x2, R232 ;  /* 0x0000000207867825 */ /* 0x001fc800078e02e8 */
[----:B-1----:R-:W-:-:S05]  /*6a40*/  IMAD.WIDE R138, R7, 0x2, R196 ;  /* 0x00000002078a7825 */ /* 0x002fca00078e02c4 */
[----:B------:R0:W4:Y:S01]  /*6a50*/  LDG.E.U16 R172, [R138.64] ;  /* 0x000000068aac7981 */ /* 0x000122000c1e1500 */
[----:B------:R-:W-:-:S03]  /*6a60*/  IMAD.WIDE R132, R7, 0x2, R170 ;  /* 0x0000000207847825 */ /* 0x000fc600078e02aa */
[----:B------:R1:W4:Y:S04]  /*6a70*/  LDG.E.U16 R171, [R134.64] ;  /* 0x0000000686ab7981 */ /* 0x000328000c1e1500 */
[----:B------:R5:W4:Y:S01]  /*6a80*/  LDG.E.U16 R170, [R132.64] ;  /* 0x0000000684aa7981 */ /* 0x000b22000c1e1500 */
[----:B0-----:R-:W-:-:S04]  /*6a90*/  IMAD.WIDE R138, R7, 0x2, R174 ;  /* 0x00000002078a7825 */ /* 0x001fc800078e02ae */
[C---:B-1----:R-:W-:Y:S01]  /*6aa0*/  IMAD.WIDE R134, R7.reuse, 0x2, R182 ;  /* 0x0000000207867825 */ /* 0x042fe200078e02b6 */
[----:B------:R0:W4:Y:S03]  /*6ab0*/  LDG.E.U16 R175, [R138.64] ;  /* 0x000000068aaf7981 */ /* 0x000126000c1e1500 */
[C---:B-----5:R-:W-:Y:S01]  /*6ac0*/  IMAD.WIDE R132, R7.reuse, 0x2, R200 ;  /* 0x0000000207847825 */ /* 0x060fe200078e02c8 */
[----:B------:R1:W5:Y:S04]  /*6ad0*/  LDG.E.U16 R174, [R134.64] ;  /* 0x0000000686ae7981 */ /* 0x000368000c1e1500 */
[----:B------:R1:W5:Y:S01]  /*6ae0*/  LDG.E.U16 R173, [R132.64] ;  /* 0x0000000684ad7981 */ /* 0x000362000c1e1500 */
[----:B0-----:R-:W-:-:S04]  /*6af0*/  IMAD.WIDE R138, R7, 0x2, R192 ;  /* 0x00000002078a7825 */ /* 0x001fc800078e02c0 */
[C---:B-1----:R-:W-:Y:S01]  /*6b00*/  IMAD.WIDE R134, R7.reuse, 0x2, R228 ;  /* 0x0000000207867825 */ /* 0x042fe200078e02e4 */
[----:B------:R0:W5:Y:S03]  /*6b10*/  LDG.E.U16 R182, [R138.64] ;  /* 0x000000068ab67981 */ /* 0x000166000c1e1500 */
[C---:B------:R-:W-:Y:S02]  /*6b20*/  IMAD.WIDE R132, R7.reuse, 0x2, R178 ;  /* 0x0000000207847825 */ /* 0x040fe400078e02b2 */
[----:B------:R1:W5:Y:S04]  /*6b30*/  LDG.E.U16 R179, [R134.64] ;  /* 0x0000000686b37981 */ /* 0x000368000c1e1500 */
[----:B------:R1:W5:Y:S01]  /*6b40*/  LDG.E.U16 R178, [R132.64] ;  /* 0x0000000684b27981 */ /* 0x000362000c1e1500 */
[----:B0-----:R-:W-:-:S04]  /*6b50*/  IMAD.WIDE R138, R7, 0x2, R188 ;  /* 0x00000002078a7825 */ /* 0x001fc800078e02bc */
[----:B-1----:R-:W-:-:S04]  /*6b60*/  IMAD.WIDE R134, R7, 0x2, R224 ;  /* 0x0000000207867825 */ /* 0x002fc800078e02e0 */
[C---:B------:R-:W-:Y:S02]  /*6b70*/  IMAD.WIDE R132, R7.reuse, 0x2, R186 ;  /* 0x0000000207847825 */ /* 0x040fe400078e02ba */
[----:B------:R0:W5:Y:S04]  /*6b80*/  LDG.E.U16 R186, [R134.64] ;  /* 0x0000000686ba7981 */ /* 0x000168000c1e1500 */
        /* <DEDUP_REMOVED lines=9> */
[C---:B-1----:R-:W-:Y:S01]  /*6c20*/  IMAD.WIDE R134, R7.reuse, 0x2, R220 ;  /* 0x0000000207867825 */ /* 0x042fe200078e02dc */
[----:B------:R0:W5:Y:S03]  /*6c30*/  LDG.E.U16 R195, [R132.64] ;  /* 0x0000000684c37981 */ /* 0x000166000c1e1500 */
[C---:B------:R-:W-:Y:S01]  /*6c40*/  IMAD.WIDE R138, R7.reuse, 0x2, R184 ;  /* 0x00000002078a7825 */ /* 0x040fe200078e02b8 */
        /* <DEDUP_REMOVED lines=15> */
[C---:B-1----:R-:W-:Y:S02]  /*6d40*/  IMAD.WIDE R134, R7.reuse, 0x2, R212 ;  /* 0x0000000207867825 */ /* 0x042fe400078e02d4 */
[----:B------:R-:W5:Y:S02]  /*6d50*/  LDG.E.U16 R132, [R132.64] ;  /* 0x0000000684847981 */ /* 0x000f64000c1e1500 */
[----:B------:R-:W-:Y:S02]  /*6d60*/  IMAD.WIDE R138, R7, 0x2, R176 ;  /* 0x00000002078a7825 */ /* 0x000fe400078e02b0 */
[----:B------:R-:W5:Y:S04]  /*6d70*/  LDG.E.U16 R134, [R134.64] ;  /* 0x0000000686867981 */ /* 0x000f68000c1e1500 */
[----:B------:R-:W5:Y:S04]  /*6d80*/  LDG.E.U16 R138, [R138.64] ;  /* 0x000000068a8a7981 */ /* 0x000f68000c1e1500 */
[----:B------:R-:W-:Y:S01]  /*6d90*/  BAR.SYNC.DEFER_BLOCKING 0x0 ;  /* 0x0000000000007b1d */ /* 0x000fe20000010000 */
[----:B------:R-:W-:-:S02]  /*6da0*/  LOP3.LUT R210, R0, 0x10, RZ, 0x3c, !PT ;  /* 0x0000001000d27812 */ /* 0x000fc400078e3cff */
[----:B------:R-:W-:-:S03]  /*6db0*/  LOP3.LUT R211, R0, 0x20, RZ, 0x3c, !PT ;  /* 0x0000002000d37812 */ /* 0x000fc600078e3cff */
[----:B------:R-:W-:Y:S04]  /*6dc0*/  STS.U16 [R0], R2 ;  /* 0x0000000200007388 */ /* 0x000fe80000000400 */
        /* <DEDUP_REMOVED lines=11> */
[----:B--2---:R-:W-:Y:S04]  /*6e80*/  STS.U16 [R0+0xc000], R161 ;  /* 0x00c000a100007388 */ /* 0x004fe80000000400 */
[----:B---3--:R-:W-:Y:S04]  /*6e90*/  STS.U16 [R0+0xe000], R163 ;  /* 0x00e000a300007388 */ /* 0x008fe80000000400 */
        /* <DEDUP_REMOVED lines=18> */
[----:B------:R-:W-:Y:S04]  /*6fc0*/  STS.U16 [R211+0x400], R114 ;  /* 0x00040072d3007388 */ /* 0x000fe80000000400 */
[----:B------:R-:W-:Y:S04]  /*6fd0*/  STS.U16 [R211+0x1400], R113 ;  /* 0x00140071d3007388 */ /* 0x000fe80000000400 */
[----:B------:R-:W-:Y:S04]  /*6fe0*/  STS.U16 [R211+0x2400], R112 ;  /* 0x00240070d3007388 */ /* 0x000fe80000000400 */
[----:B------:R-:W-:Y:S04]  /*6ff0*/  STS.U16 [R211+0x3400], R111 ;  /* 0x0034006fd3007388 */ /* 0x000fe80000000400 */
[----:B------:R-:W-:Y:S04]  /*7000*/  STS.U16 [R211+0x4400], R110 ;  /* 0x0044006ed3007388 */ /* 0x000fe80000000400 */
[----:B------:R-:W-:Y:S04]  /*7010*/  STS.U16 [R211+0x5400], R109 ;  /* 0x0054006dd3007388 */ /* 0x000fe80000000400 */
[----:B------:R-:W-:Y:S04]  /*7020*/  STS.U16 [R211+0x6400], R108 ;  /* 0x0064006cd3007388 */ /* 0x000fe80000000400 */
[----:B------:R-:W-:Y:S01]  /*7030*/  STS.U16 [R211+0x7400], R107 ;  /* 0x0074006bd3007388 */ /* 0x000fe20000000400 */
[----:B0-----:R-:W-:-:S03]  /*7040*/  LOP3.LUT R210, R0, 0x30, RZ, 0x3c, !PT ;  /* 0x0000003000d27812 */ /* 0x001fc600078e3cff */
        /* <DEDUP_REMOVED lines=16> */
[----:B------:R-:W-:-:S03]  /*7150*/  LOP3.LUT R115, R0, 0x40, RZ, 0x3c, !PT ;  /* 0x0000004000737812 */ /* 0x000fc600078e3cff */
[----:B------:R0:W-:Y:S04]  /*7160*/  STS.U16 [R210+0x8600], R97 ;  /* 0x00860061d2007388 */ /* 0x0001e80000000400 */
[----:B------:R-:W-:Y:S04]  /*7170*/  STS.U16 [R210+0x9600], R148 ;  /* 0x00960094d2007388 */ /* 0x000fe80000000400 */
[----:B------:R-:W-:Y:S04]  /*7180*/  STS.U16 [R210+0xa600], R154 ;  /* 0x00a6009ad2007388 */ /* 0x000fe80000000400 */
[----:B------:R-:W-:Y:S04]  /*7190*/  STS.U16 [R210+0xb600], R159 ;  /* 0x00b6009fd2007388 */ /* 0x000fe80000000400 */
[----:B-----5:R-:W-:Y:S04]  /*71a0*/  STS.U16 [R210+0xc600], R174 ;  /* 0x00c600aed2007388 */ /* 0x020fe80000000400 */
        /* <DEDUP_REMOVED lines=70> */
[----:B------:R-:W-:Y:S01]  /*7610*/  BAR.SYNC.DEFER_BLOCKING 0x0 ;  /* 0x0000000000007b1d */ /* 0x000fe20000010000 */
[----:B0-----:R-:W-:-:S05]  /*7620*/  LOP3.LUT R2, R12, 0x20, RZ, 0x3c, !PT ;  /* 0x000000200c027812 */ /* 0x001fca00078e3cff */
[----:B------:R-:W-:Y:S04]  /*7630*/  LDSM.16.MT88.4 R96, [R12+0x10000] ;  /* 0x010000000c60783b */ /* 0x000fe80000004200 */
[----:B------:R-:W0:Y:S04]  /*7640*/  LDSM.16.M88.4 R52, [R13] ;  /* 0x000000000d34783b */ /* 0x000e280000000200 */
[----:B------:R-:W1:Y:S04]  /*7650*/  LDSM.16.M88.4 R48, [R13+0x8000] ;  /* 0x008000000d30783b */ /* 0x000e680000000200 */
[----:B------:R-:W2:Y:S04]  /*7660*/  LDSM.16.MT88.4 R112, [R2+0x10000] ;  /* 0x010000000270783b */ /* 0x000ea80000004200 */
[----:B------:R-:W3:Y:S04]  /*7670*/  LDSM.16.MT88.4 R108, [R12+0x10400] ;  /* 0x010400000c6c783b */ /* 0x000ee80000004200 */
[----:B------:R-:W4:Y:S01]  /*7680*/  LDSM.16.MT88.4 R92, [R2+0x10400] ;  /* 0x01040000025c783b */ /* 0x000f220000004200 */
[----:B------:R-:W-:-:S03]  /*7690*/  LOP3.LUT R116, R13, 0x40, RZ, 0x3c, !PT ;  /* 0x000000400d747812 */ /* 0x000fc600078e3cff */
[----:B------:R-:W-:Y:S04]  /*76a0*/  LDSM.16.MT88.4 R44, [R12+0x10800] ;  /* 0x010800000c2c783b */ /* 0x000fe80000004200 */
[----:B------:R-:W5:Y:S04]  /*76b0*/  LDSM.16.M88.4 R36, [R116] ;  /* 0x000000007424783b */ /* 0x000f680000000200 */
[----:B------:R-:W3:Y:S04]  /*76c0*/  LDSM.16.M88.4 R88, [R116+0x8000] ;  /* 0x008000007458783b */ /* 0x000ee80000000200 */
[----:B------:R-:W3:Y:S04]  /*76d0*/  LDSM.16.MT88.4 R40, [R2+0x10800] ;  /* 0x010800000228783b */ /* 0x000ee80000004200 */
[----:B------:R-:W-:Y:S01]  /*76e0*/  LDSM.16.MT88.4 R100, [R2+0x10c00] ;  /* 0x010c00000264783b */ /* 0x000fe20000004200 */
[C---:B0-----:R-:W-:Y:S08]  /*76f0*/  HMMA.16816.F32 R104, R96.reuse, R52, RZ ;  /* 0x000000346068723c */ /* 0x041ff000000018ff */
[-C--:B-1----:R-:W-:Y:S08]  /*7700*/  HMMA.16816.F32 R96, R96, R48.reuse, RZ ;  /* 0x000000306060723c */ /* 0x082ff000000018ff */
[C---:B--2---:R-:W-:Y:S08]  /*7710*/  HMMA.16816.F32 R32, R112.reuse, R48, RZ ;  /* 0x000000307020723c */ /* 0x044ff000000018ff */
[----:B------:R-:W-:Y:S08]  /*7720*/  HMMA.16816.F32 R112, R112, R52, RZ ;  /* 0x000000347070723c */ /* 0x000ff000000018ff */
[C---:B---3--:R-:W-:Y:S08]  /*7730*/  HMMA.16816.F32 R104, R108.reuse, R54, R104 ;  /* 0x000000366c68723c */ /* 0x048ff00000001868 */
[-C--:B------:R-:W-:Y:S01]  /*7740*/  HMMA.16816.F32 R108, R108, R50.reuse, R96 ;  /* 0x000000326c6c723c */ /* 0x080fe20000001860 */
[----:B------:R-:W-:Y:S07]  /*7750*/  LDSM.16.MT88.4 R96, [R12+0x11000] ;  /* 0x011000000c60783b */ /* 0x000fee0000004200 */
[C---:B----4-:R-:W-:Y:S01]  /*7760*/  HMMA.16816.F32 R48, R92.reuse, R50, R32 ;  /* 0x000000325c30723c */ /* 0x050fe20000001820 */
[----:B------:R-:W0:Y:S07]  /*7770*/  LDSM.16.MT88.4 R32, [R12+0x10c00] ;  /* 0x010c00000c20783b */ /* 0x000e2e0000004200 */
[----:B------:R-:W-:Y:S01]  /*7780*/  HMMA.16816.F32 R112, R92, R54, R112 ;  /* 0x000000365c70723c */ /* 0x000fe20000001870 */
[----:B------:R-:W1:Y:S04]  /*7790*/  LDSM.16.M88.4 R52, [R13+0x80] ;  /* 0x000080000d34783b */ /* 0x000e680000000200 */
[----:B------:R-:W-:Y:S03]  /*77a0*/  LDSM.16.MT88.4 R92, [R2+0x11000] ;  /* 0x01100000025c783b */ /* 0x000fe60000004200 */
[C---:B-----5:R-:W-:Y:S08]  /*77b0*/  HMMA.16816.F32 R104, R44.reuse, R36, R104 ;  /* 0x000000242c68723c */ /* 0x060ff00000001868 */
[-C--:B------:R-:W-:Y:S01]  /*77c0*/  HMMA.16816.F32 R108, R44, R88.reuse, R108 ;  /* 0x000000582c6c723c */ /* 0x080fe2000000186c */
[----:B------:R-:W2:Y:S07]  /*77d0*/  LDSM.16.M88.4 R44, [R13+0x8080] ;  /* 0x008080000d2c783b */ /* 0x000eae0000000200 */
[C---:B------:R-:W-:Y:S08]  /*77e0*/  HMMA.16816.F32 R48, R40.reuse, R88, R48 ;  /* 0x000000582830723c */ /* 0x040ff00000001830 */
[----:B------:R-:W-:Y:S01]  /*77f0*/  HMMA.16816.F32 R40, R40, R36, R112 ;  /* 0x000000242828723c */ /* 0x000fe20000001870 */
[----:B------:R-:W-:Y:S07]  /*7800*/  LDSM.16.MT88.4 R112, [R2+0x11400] ;  /* 0x011400000270783b */ /* 0x000fee0000004200 */
[C---:B0-----:R-:W-:Y:S08]  /*7810*/  HMMA.16816.F32 R104, R32.reuse, R38, R104 ;  /* 0x000000262068723c */ /* 0x041ff00000001868 */
[-C--:B------:R-:W-:Y:S01]  /*7820*/  HMMA.16816.F32 R32, R32, R90.reuse, R108 ;  /* 0x0000005a2020723c */ /* 0x080fe2000000186c */
[----:B------:R-:W-:Y:S07]  /*7830*/  LDSM.16.MT88.4 R108, [R2+0x11800] ;  /* 0x01180000026c783b */ /* 0x000fee0000004200 */
[C---:B------:R-:W-:Y:S01]  /*7840*/  HMMA.16816.F32 R88, R100.reuse, R90, R48 ;  /* 0x0000005a6458723c */ /* 0x040fe20000001830 */
[----:B------:R-:W0:Y:S07]  /*7850*/  LDSM.16.MT88.4 R48, [R12+0x11400] ;  /* 0x011400000c30783b */ /* 0x000e2e0000004200 */
[----:B------:R-:W-:Y:S01]  /*7860*/  HMMA.16816.F32 R100, R100, R38, R40 ;  /* 0x000000266464723c */ /* 0x000fe20000001828 */
[----:B------:R-:W-:Y:S04]  /*7870*/  LDSM.16.MT88.4 R40, [R12+0x11800] ;  /* 0x011800000c28783b */ /* 0x000fe80000004200 */
[----:B------:R-:W-:Y:S03]  /*7880*/  LDSM.16.M88.4 R36, [R116+0x8080] ;  /* 0x008080007424783b */ /* 0x000fe60000000200 */
[C---:B-1----:R-:W-:Y:S08]  /*7890*/  HMMA.16816.F32 R104, R96.reuse, R52, R104 ;  /* 0x000000346068723c */ /* 0x042ff00000001868 */
[-C--:B--2---:R-:W-:Y:S01]  /*78a0*/  HMMA.16816.F32 R96, R96, R44.reuse, R32 ;  /* 0x0000002c6060723c */ /* 0x084fe20000001820 */
[----:B------:R-:W1:Y:S07]  /*78b0*/  LDSM.16.M88.4 R32, [R116+0x80] ;  /* 0x000080007420783b */ /* 0x000e6e0000000200 */
[C---:B------:R-:W-:Y:S08]  /*78c0*/  HMMA.16816.F32 R88, R92.reuse, R44, R88 ;  /* 0x0000002c5c58723c */ /* 0x040ff00000001858 */
[----:B------:R-:W-:Y:S01]  /*78d0*/  HMMA.16816.F32 R92, R92, R52, R100 ;  /* 0x000000345c5c723c */ /* 0x000fe20000001864 */
[----:B------:R-:W2:Y:S07]  /*78e0*/  LDSM.16.MT88.4 R100, [R12+0x11c00] ;  /* 0x011c00000c64783b */ /* 0x000eae0000004200 */
[C---:B0-----:R-:W-:Y:S08]  /*78f0*/  HMMA.16816.F32 R104, R48.reuse, R54, R104 ;  /* 0x000000363068723c */ /* 0x041ff00000001868 */
[-C--:B------:R-:W-:Y:S01]  /*7900*/  HMMA.16816.F32 R48, R48, R46.reuse, R96 ;  /* 0x0000002e3030723c */ /* 0x080fe20000001860 */
[----:B------:R-:W-:Y:S07]  /*7910*/  LDSM.16.MT88.4 R96, [R12+0x12000] ;  /* 0x012000000c60783b */ /* 0x000fee0000004200 */
[C---:B------:R-:W-:Y:S01]  /*7920*/  HMMA.16816.F32 R44, R112.reuse, R46, R88 ;  /* 0x0000002e702c723c */ /* 0x040fe20000001858 */
[----:B------:R-:W0:Y:S07]  /*7930*/  LDSM.16.MT88.4 R88, [R2+0x11c00] ;  /* 0x011c00000258783b */ /* 0x000e2e0000004200 */
[----:B------:R-:W-:Y:S01]  /*7940*/  HMMA.16816.F32 R112, R112, R54, R92 ;  /* 0x000000367070723c */ /* 0x000fe2000000185c */
[----:B------:R-:W3:Y:S04]  /*7950*/  LDSM.16.M88.4 R92, [R13+0x8100] ;  /* 0x008100000d5c783b */ /* 0x000ee80000000200 */
[----:B------:R-:W4:Y:S03]  /*7960*/  LDSM.16.M88.4 R52, [R13+0x100] ;  /* 0x000100000d34783b */ /* 0x000f260000000200 */
[C---:B-1----:R-:W-:Y:S08]  /*7970*/  HMMA.16816.F32 R104, R40.reuse, R32, R104 ;  /* 0x000000202868723c */ /* 0x042ff00000001868 */
[-C--:B------:R-:W-:Y:S01]  /*7980*/  HMMA.16816.F32 R40, R40, R36.reuse, R48 ;  /* 0x000000242828723c */ /* 0x080fe20000001830 */
[----:B------:R-:W1:Y:S07]  /*7990*/  LDSM.16.MT88.4 R48, [R2+0x12000] ;  /* 0x012000000230783b */ /* 0x000e6e0000004200 */
[C---:B------:R-:W-:Y:S08]  /*79a0*/  HMMA.16816.F32 R44, R108.reuse, R36, R44 ;  /* 0x000000246c2c723c */ /* 0x040ff0000000182c */
[----:B------:R-:W-:Y:S01]  /*79b0*/  HMMA.16816.F32 R112, R108, R32, R112 ;  /* 0x000000206c70723c */ /* 0x000fe20000001870 */
[----:B------:R-:W-:Y:S07]  /*79c0*/  LDSM.16.MT88.4 R108, [R12+0x12800] ;  /* 0x012800000c6c783b */ /* 0x000fee0000004200 */
[C---:B--2---:R-:W-:Y:S08]  /*79d0*/  HMMA.16816.F32 R40, R100.reuse, R38, R40 ;  /* 0x000000266428723c */ /* 0x044ff00000001828 */
[----:B------:R-:W-:Y:S08]  /*79e0*/  HMMA.16816.F32 R104, R100, R34, R104 ;  /* 0x000000226468723c */ /* 0x000ff00000001868 */
[C---:B0-----:R-:W-:Y:S01]  /*79f0*/  HMMA.16816.F32 R100, R88.reuse, R38, R44 ;  /* 0x000000265864723c */ /* 0x041fe2000000182c */
[----:B------:R-:W0:Y:S04]  /*7a00*/  LDSM.16.MT88.4 R36, [R12+0x12400] ;  /* 0x012400000c24783b */ /* 0x000e280000004200 */
[----:B------:R-:W2:Y:S03]  /*7a10*/  LDSM.16.MT88.4 R44, [R2+0x12400] ;  /* 0x01240000022c783b */ /* 0x000ea60000004200 */
[----:B------:R-:W-:Y:S01]  /*7a20*/  HMMA.16816.F32 R112, R88, R34, R112 ;  /* 0x000000225870723c */ /* 0x000fe20000001870 */
[----:B------:R-:W-:Y:S04]  /*7a30*/  LDSM.16.M88.4 R88, [R116+0x100] ;  /* 0x000100007458783b */ /* 0x000fe80000000200 */
[----:B------:R-:W-:Y:S03]  /*7a40*/  LDSM.16.MT88.4 R32, [R2+0x12800] ;  /* 0x012800000220783b */ /* 0x000fe60000004200 */
[C---:B---3--:R-:W-:Y:S08]  /*7a50*/  HMMA.16816.F32 R40, R96.reuse, R92, R40 ;  /* 0x0000005c6028723c */ /* 0x048ff00000001828 */
[----:B----4-:R-:W-:Y:S01]  /*7a60*/  HMMA.16816.F32 R104, R96, R52, R104 ;  /* 0x000000346068723c */ /* 0x010fe20000001868 */
[----:B------:R-:W3:Y:S07]  /*7a70*/  LDSM.16.M88.4 R96, [R116+0x8100] ;  /* 0x008100007460783b */ /* 0x000eee0000000200 */
[C---:B-1----:R-:W-:Y:S08]  /*7a80*/  HMMA.16816.F32 R100, R48.reuse, R92, R100 ;  /* 0x0000005c3064723c */ /* 0x042ff00000001864 */
[----:B------:R-:W-:Y:S01]  /*7a90*/  HMMA.16816.F32 R112, R48, R52, R112 ;  /* 0x000000343070723c */ /* 0x000fe20000001870 */
[----:B------:R-:W1:Y:S07]  /*7aa0*/  LDSM.16.MT88.4 R48, [R12+0x12c00] ;  /* 0x012c00000c30783b */ /* 0x000e6e0000004200 */
[C---:B0-----:R-:W-:Y:S08]  /*7ab0*/  HMMA.16816.F32 R40, R36.reuse, R94, R40 ;  /* 0x0000005e2428723c */ /* 0x041ff00000001828 */
[----:B------:R-:W-:Y:S01]  /*7ac0*/  HMMA.16816.F32 R104, R36, R54, R104 ;  /* 0x000000362468723c */ /* 0x000fe20000001868 */
[----:B------:R-:W0:Y:S07]  /*7ad0*/  LDSM.16.MT88.4 R36, [R2+0x12c00] ;  /* 0x012c00000224783b */ /* 0x000e2e0000004200 */
[C---:B--2---:R-:W-:Y:S01]  /*7ae0*/  HMMA.16816.F32 R100, R44.reuse, R94, R100 ;  /* 0x0000005e2c64723c */ /* 0x044fe20000001864 */
[----:B------:R-:W-:Y:S07]  /*7af0*/  LDSM.16.M88.4 R92, [R13+0x8180] ;  /* 0x008180000d5c783b */ /* 0x000fee0000000200 */
[----:B------:R-:W-:Y:S01]  /*7b00*/  HMMA.16816.F32 R112, R44, R54, R112 ;  /* 0x000000362c70723c */ /* 0x000fe20000001870 */
[----:B------:R-:W-:Y:S04]  /*7b10*/  LDSM.16.M88.4 R44, [R13+0x180] ;  /* 0x000180000d2c783b */ /* 0x000fe80000000200 */
[----:B------:R-:W-:Y:S03]  /*7b20*/  LDSM.16.MT88.4 R52, [R2+0x13000] ;  /* 0x013000000234783b */ /* 0x000fe60000004200 */
[C---:B---3--:R-:W-:Y:S08]  /*7b30*/  HMMA.16816.F32 R40, R108.reuse, R96, R40 ;  /* 0x000000606c28723c */ /* 0x048ff00000001828 */
[----:B------:R-:W-:Y:S01]  /*7b40*/  HMMA.16816.F32 R104, R108, R88, R104 ;  /* 0x000000586c68723c */ /* 0x000fe20000001868 */
[----:B------:R-:W2:Y:S07]  /*7b50*/  LDSM.16.MT88.4 R108, [R12+0x13000] ;  /* 0x013000000c6c783b */ /* 0x000eae0000004200 */
[C---:B------:R-:W-:Y:S08]  /*7b60*/  HMMA.16816.F32 R100, R32.reuse, R96, R100 ;  /* 0x000000602064723c */ /* 0x040ff00000001864 */
[----:B------:R-:W-:Y:S01]  /*7b70*/  HMMA.16816.F32 R112, R32, R88, R112 ;  /* 0x000000582070723c */ /* 0x000fe20000001870 */
[----:B------:R-:W-:Y:S07]  /*7b80*/  LDSM.16.MT88.4 R32, [R2+0x13400] ;  /* 0x013400000220783b */ /* 0x000fee0000004200 */
[C---:B-1----:R-:W-:Y:S08]  /*7b90*/  HMMA.16816.F32 R40, R48.reuse, R98, R40 ;  /* 0x000000623028723c */ /* 0x042ff00000001828 */
[----:B------:R-:W-:Y:S01]  /*7ba0*/  HMMA.16816.F32 R104, R48, R90, R104 ;  /* 0x0000005a3068723c */ /* 0x000fe20000001868 */
[----:B------:R-:W1:Y:S07]  /*7bb0*/  LDSM.16.MT88.4 R48, [R12+0x13400] ;  /* 0x013400000c30783b */ /* 0x000e6e0000004200 */
[C---:B0-----:R-:W-:Y:S01]  /*7bc0*/  HMMA.16816.F32 R100, R36.reuse, R98, R100 ;  /* 0x000000622464723c */ /* 0x041fe20000001864 */
[----:B------:R-:W-:Y:S07]  /*7bd0*/  LDSM.16.M88.4 R96, [R116+0x8180] ;  /* 0x008180007460783b */ /* 0x000fee0000000200 */
[----:B------:R-:W-:Y:S01]  /*7be0*/  HMMA.16816.F32 R112, R36, R90, R112 ;  /* 0x0000005a2470723c */ /* 0x000fe20000001870 */
[----:B------:R-:W0:Y:S04]  /*7bf0*/  LDSM.16.MT88.4 R36, [R12+0x13800] ;  /* 0x013800000c24783b */ /* 0x000e280000004200 */
[----:B------:R-:W3:Y:S03]  /*7c00*/  LDSM.16.M88.4 R88, [R116+0x180] ;  /* 0x000180007458783b */ /* 0x000ee60000000200 */
[C---:B--2---:R-:W-:Y:S08]  /*7c10*/  HMMA.16816.F32 R40, R108.reuse, R92, R40 ;  /* 0x0000005c6c28723c */ /* 0x044ff00000001828 */
        /* <DEDUP_REMOVED lines=8> */
[C---:B------:R-:W-:Y:S08]  /*7ca0*/  HMMA.16816.F32 R100, R32.reuse, R94, R100 ;  /* 0x0000005e2064723c */ /* 0x040ff00000001864 */
[----:B------:R-:W-:Y:S01]  /*7cb0*/  HMMA.16816.F32 R112, R32, R46, R112 ;  /* 0x0000002e2070723c */ /* 0x000fe20000001870 */
[----:B------:R-:W4:Y:S07]  /*7cc0*/  S2R R210, SR_TID.X ;  /* 0x0000000000d27919 */ /* 0x000f2e0000002100 */
[C---:B0-----:R-:W-:Y:S08]  /*7cd0*/  HMMA.16816.F32 R40, R36.reuse, R96, R40 ;  /* 0x000000602428723c */ /* 0x041ff00000001828 */
[----:B---3--:R-:W-:Y:S08]  /*7ce0*/  HMMA.16816.F32 R104, R36, R88, R104 ;  /* 0x000000582468723c */ /* 0x008ff00000001868 */
[C---:B--2---:R-:W-:Y:S08]  /*7cf0*/  HMMA.16816.F32 R100, R108.reuse, R96, R100 ;  /* 0x000000606c64723c */ /* 0x044ff00000001864 */
[----:B------:R-:W-:Y:S01]  /*7d00*/  HMMA.16816.F32 R112, R108, R88, R112 ;  /* 0x000000586c70723c */ /* 0x000fe20000001870 */
[----:B----4-:R-:W-:-:S07]  /*7d10*/  LOP3.LUT R211, R210, 0x3, RZ, 0xc0, !PT ;  /* 0x00000003d2d37812 */ /* 0x010fce00078ec0ff */
[----:B-1----:R-:W-:Y:S01]  /*7d20*/  HMMA.16816.F32 R40, R48, R98, R40 ;  /* 0x000000623028723c */ /* 0x002fe20000001828 */
[----:B------:R-:W-:Y:S02]  /*7d30*/  LOP3.LUT R210, R210, 0xe0, RZ, 0xc0, !PT ;  /* 0x000000e0d2d27812 */ /* 0x000fe400078ec0ff */
[----:B------:R-:W-:-:S05]  /*7d40*/  SHF.L.U32 R2, R211, 0x1, RZ ;  /* 0x00000001d3027819 */ /* 0x000fca00000006ff */
[----:B------:R-:W-:Y:S01]  /*7d50*/  HMMA.16816.F32 R104, R48, R90, R104 ;  /* 0x0000005a3068723c */ /* 0x000fe20000001868 */
[----:B------:R-:W-:-:S07]  /*7d60*/  LEA.HI R2, R210, R2, RZ, 0x1e ;  /* 0x00000002d2027211 */ /* 0x000fce00078ff0ff */
[----:B------:R-:W-:Y:S01]  /*7d70*/  HMMA.16816.F32 R100, R52, R98, R100 ;  /* 0x000000623464723c */ /* 0x000fe20000001864 */
[----:B------:R-:W-:-:S07]  /*7d80*/  IADD3 R2, R2, UR4, RZ ;  /* 0x0000000402027c10 */ /* 0x000fce000fffe0ff */
[----:B------:R-:W-:Y:S01]  /*7d90*/  HMMA.16816.F32 R112, R52, R90, R112 ;  /* 0x0000005a3470723c */ /* 0x000fe20000001870 */
[----:B------:R-:W-:Y:S01]  /*7da0*/  IADD3 R3, R2, 0x40, RZ ;  /* 0x0000004002037810 */ /* 0x000fe20007ffe0ff */
[----:B------:R-:W-:-:S03]  /*7db0*/  FMUL R4, R42, c[0x0][0x188] ;  /* 0x000062002a047a20 */ /* 0x000fc60000400000 */
[-C--:B------:R-:W-:Y:S02]  /*7dc0*/  ISETP.GE.AND P6, PT, R17, R3.reuse, PT ;  /* 0x000000031100720c */ /* 0x080fe40003fc6270 */
[-C--:B------:R-:W-:Y:S02]  /*7dd0*/  ISETP.GE.AND P5, PT, R18, R3.reuse, PT ;  /* 0x000000031200720c */ /* 0x080fe40003fa6270 */
[-C--:B------:R-:W-:Y:S02]  /*7de0*/  ISETP.GE.AND P2, PT, R19, R3.reuse, PT ;  /* 0x000000031300720c */ /* 0x080fe40003f46270 */
[----:B------:R-:W-:Y:S01]  /*7df0*/  ISETP.GE.AND P4, PT, R20, R3, PT ;  /* 0x000000031400720c */ /* 0x000fe20003f86270 */
[----:B------:R-:W-:Y:S01]  /*7e00*/  FMUL R3, R40, c[0x0][0x188] ;  /* 0x0000620028037a20 */ /* 0x000fe20000400000 */
[----:B------:R-:W-:Y:S01]  /*7e10*/  FSEL R4, R4, -INF , P5 ;  /* 0xff80000004047808 */ /* 0x000fe20002800000 */
[----:B------:R-:W-:Y:S01]  /*7e20*/  FMUL R32, R104, c[0x0][0x188] ;  /* 0x0000620068207a20 */ /* 0x000fe20000400000 */
[-C--:B------:R-:W-:Y:S01]  /*7e30*/  ISETP.GE.AND P3, PT, R17, R2.reuse, PT ;  /* 0x000000021100720c */ /* 0x080fe20003f66270 */
[----:B------:R-:W-:Y:S01]  /*7e40*/  FMUL R38, R105, c[0x0][0x188] ;  /* 0x0000620069267a20 */ /* 0x000fe20000400000 */
[----:B------:R-:W-:Y:S01]  /*7e50*/  FSEL R3, R3, -INF , P6 ;  /* 0xff80000003037808 */ /* 0x000fe20003000000 */
[----:B------:R-:W-:Y:S01]  /*7e60*/  FMUL R37, R106, c[0x0][0x188] ;  /* 0x000062006a257a20 */ /* 0x000fe20000400000 */
[-C--:B------:R-:W-:Y:S01]  /*7e70*/  ISETP.GT.AND P6, PT, R17, R2.reuse, PT ;  /* 0x000000021100720c */ /* 0x080fe20003fc4270 */
[----:B------:R-:W-:Y:S01]  /*7e80*/  FMUL R5, R100, c[0x0][0x188] ;  /* 0x0000620064057a20 */ /* 0x000fe20000400000 */
[-C--:B------:R-:W-:Y:S01]  /*7e90*/  ISETP.GE.AND P5, PT, R18, R2.reuse, PT ;  /* 0x000000021200720c */ /* 0x080fe20003fa6270 */
[----:B------:R-:W-:Y:S01]  /*7ea0*/  FMUL R33, R102, c[0x0][0x188] ;  /* 0x0000620066217a20 */ /* 0x000fe20000400000 */
[----:B------:R-:W-:Y:S01]  /*7eb0*/  FSEL R32, R32, -INF , P3 ;  /* 0xff80000020207808 */ /* 0x000fe20001800000 */
        /* <DEDUP_REMOVED lines=9> */
[----:B------:R-:W-:-:S02]  /*7f50*/  ISETP.GT.AND P2, PT, R18, R2, PT ;  /* 0x000000021200720c */ /* 0x000fc40003f44270 */
[CC--:B------:R-:W-:Y:S02]  /*7f60*/  ISETP.GE.AND P4, PT, R19.reuse, R2.reuse, PT ;  /* 0x000000021300720c */ /* 0x0c0fe40003f86270 */
[-C--:B------:R-:W-:Y:S02]  /*7f70*/  ISETP.GT.AND P3, PT, R19, R2.reuse, PT ;  /* 0x000000021300720c */ /* 0x080fe40003f64270 */
[CC--:B------:R-:W-:Y:S02]  /*7f80*/  ISETP.GE.AND P6, PT, R20.reuse, R2.reuse, PT ;  /* 0x000000021400720c */ /* 0x0c0fe40003fc6270 */
[----:B------:R-:W-:Y:S02]  /*7f90*/  ISETP.GT.AND P5, PT, R20, R2, PT ;  /* 0x000000021400720c */ /* 0x000fe40003fa4270 */
[----:B------:R-:W-:Y:S02]  /*7fa0*/  IADD3 R2, R2, 0x41, RZ ;  /* 0x0000004102027810 */ /* 0x000fe40007ffe0ff */
[----:B------:R-:W-:-:S02]  /*7fb0*/  FSEL R39, R39, -INF , P2 ;  /* 0xff80000027277808 */ /* 0x000fc40001000000 */
[----:B------:R-:W-:Y:S02]  /*7fc0*/  FSEL R36, R36, -INF , P4 ;  /* 0xff80000024247808 */ /* 0x000fe40002000000 */
[----:B------:R-:W-:Y:S02]  /*7fd0*/  FSEL R35, R35, -INF , P3 ;  /* 0xff80000023237808 */ /* 0x000fe40001800000 */
[----:B------:R-:W-:Y:S02]  /*7fe0*/  FSEL R34, R34, -INF , P6 ;  /* 0xff80000022227808 */ /* 0x000fe40003000000 */
[----:B------:R-:W-:Y:S01]  /*7ff0*/  FSEL R42, R42, -INF , P5 ;  /* 0xff8000002a2a7808 */ /* 0x000fe20002800000 */
[----:B------:R-:W-:Y:S01]  /*8000*/  FMUL R41, R41, c[0x0][0x188] ;  /* 0x0000620029297a20 */ /* 0x000fe20000400000 */
[-C--:B------:R-:W-:Y:S01]  /*8010*/  ISETP.GE.AND P2, PT, R17, R2.reuse, PT ;  /* 0x000000021100720c */ /* 0x080fe20003f46270 */
[----:B------:R-:W-:Y:S01]  /*8020*/  FMUL R43, R43, c[0x0][0x188] ;  /* 0x000062002b2b7a20 */ /* 0x000fe20000400000 */
[-C--:B------:R-:W-:Y:S01]  /*8030*/  ISETP.GE.AND P4, PT, R18, R2.reuse, PT ;  /* 0x000000021200720c */ /* 0x080fe20003f86270 */
[----:B------:R-:W-:Y:S01]  /*8040*/  FMUL R101, R101, c[0x0][0x188] ;  /* 0x0000620065657a20 */ /* 0x000fe20000400000 */
[-C--:B------:R-:W-:Y:S01]  /*8050*/  ISETP.GE.AND P3, PT, R19, R2.reuse, PT ;  /* 0x000000021300720c */ /* 0x080fe20003f66270 */
[----:B------:R-:W-:Y:S01]  /*8060*/  FMUL R103, R103, c[0x0][0x188] ;  /* 0x0000620067677a20 */ /* 0x000fe20000400000 */
[----:B------:R-:W-:-:S02]  /*8070*/  ISETP.GE.AND P6, PT, R20, R2, PT ;  /* 0x000000021400720c */ /* 0x000fc40003fc6270 */
[----:B------:R-:W-:Y:S02]  /*8080*/  FMNMX R50, R32, R38, !PT ;  /* 0x0000002620327209 */ /* 0x000fe40007800000 */
[----:B------:R-:W-:Y:S02]  /*8090*/  FMNMX R48, R37, R39, !PT ;  /* 0x0000002725307209 */ /* 0x000fe40007800000 */
[----:B------:R-:W-:Y:S02]  /*80a0*/  FMNMX R46, R36, R35, !PT ;  /* 0x00000023242e7209 */ /* 0x000fe40007800000 */
[----:B------:R-:W-:Y:S02]  /*80b0*/  FMNMX R44, R34, R42, !PT ;  /* 0x0000002a222c7209 */ /* 0x000fe40007800000 */
[----:B------:R-:W-:Y:S02]  /*80c0*/  FSEL R47, R41, -INF , P2 ;  /* 0xff800000292f7808 */ /* 0x000fe40001000000 */
[----:B------:R-:W-:-:S02]  /*80d0*/  FSEL R45, R43, -INF , P4 ;  /* 0xff8000002b2d7808 */ /* 0x000fc40002000000 */
[----:B------:R-:W-:Y:S02]  /*80e0*/  FSEL R43, R101, -INF , P3 ;  /* 0xff800000652b7808 */ /* 0x000fe40001800000 */
[----:B------:R-:W-:Y:S02]  /*80f0*/  FSEL R41, R103, -INF , P6 ;  /* 0xff80000067297808 */ /* 0x000fe40003000000 */
[----:B------:R-:W-:Y:S02]  /*8100*/  FMNMX R50, R3, R50, !PT ;  /* 0x0000003203327209 */ /* 0x000fe40007800000 */
[----:B------:R-:W-:Y:S02]  /*8110*/  FMNMX R48, R4, R48, !PT ;  /* 0x0000003004307209 */ /* 0x000fe40007800000 */
[----:B------:R-:W-:Y:S02]  /*8120*/  FMNMX R46, R5, R46, !PT ;  /* 0x0000002e052e7209 */ /* 0x000fe40007800000 */
[----:B------:R-:W-:-:S02]  /*8130*/  FMNMX R44, R33, R44, !PT ;  /* 0x0000002c212c7209 */ /* 0x000fc40007800000 */
[----:B------:R-:W-:Y:S02]  /*8140*/  FMNMX R50, R47, R50, !PT ;  /* 0x000000322f327209 */ /* 0x000fe40007800000 */
[----:B------:R-:W-:Y:S02]  /*8150*/  FMNMX R48, R45, R48, !PT ;  /* 0x000000302d307209 */ /* 0x000fe40007800000 */
[----:B------:R-:W-:Y:S02]  /*8160*/  FMNMX R46, R43, R46, !PT ;  /* 0x0000002e2b2e7209 */ /* 0x000fe40007800000 */
[----:B------:R-:W-:Y:S01]  /*8170*/  FMNMX R44, R41, R44, !PT ;  /* 0x0000002c292c7209 */ /* 0x000fe20007800000 */
[----:B------:R-:W0:Y:S04]  /*8180*/  SHFL.BFLY PT, R51, R50, 0x2, 0x1f ;  /* 0x0c401f0032337f89 */ /* 0x000e2800000e0000 */
[----:B------:R-:W1:Y:S04]  /*8190*/  SHFL.BFLY PT, R49, R48, 0x2, 0x1f ;  /* 0x0c401f0030317f89 */ /* 0x000e6800000e0000 */
[----:B------:R-:W2:Y:S04]  /*81a0*/  SHFL.BFLY PT, R2, R46, 0x2, 0x1f ;  /* 0x0c401f002e027f89 */ /* 0x000ea800000e0000 */
[----:B------:R-:W3:Y:S01]  /*81b0*/  SHFL.BFLY PT, R40, R44, 0x2, 0x1f ;  /* 0x0c401f002c287f89 */ /* 0x000ee200000e0000 */
[----:B0-----:R-:W-:-:S02]  /*81c0*/  FMNMX R51, R50, R51, !PT ;  /* 0x0000003332337209 */ /* 0x001fc40007800000 */
[----:B-1----:R-:W-:Y:S02]  /*81d0*/  FMNMX R49, R48, R49, !PT ;  /* 0x0000003130317209 */ /* 0x002fe40007800000 */
[----:B--2---:R-:W-:Y:S02]  /*81e0*/  FMNMX R2, R46, R2, !PT ;  /* 0x000000022e027209 */ /* 0x004fe40007800000 */
[----:B---3--:R-:W-:Y:S01]  /*81f0*/  FMNMX R40, R44, R40, !PT ;  /* 0x000000282c287209 */ /* 0x008fe20007800000 */
[----:B------:R-:W0:Y:S04]  /*8200*/  SHFL.BFLY PT, R50, R51, 0x1, 0x1f ;  /* 0x0c201f0033327f89 */ /* 0x000e2800000e0000 */
[----:B------:R-:W1:Y:S04]  /*8210*/  SHFL.BFLY PT, R44, R49, 0x1, 0x1f ;  /* 0x0c201f00312c7f89 */ /* 0x000e6800000e0000 */
[----:B------:R-:W2:Y:S04]  /*8220*/  SHFL.BFLY PT, R46, R2, 0x1, 0x1f ;  /* 0x0c201f00022e7f89 */ /* 0x000ea800000e0000 */
[----:B------:R-:W3:Y:S01]  /*8230*/  SHFL.BFLY PT, R48, R40, 0x1, 0x1f ;  /* 0x0c201f0028307f89 */ /* 0x000ee200000e0000 */
[----:B------:R-:W-:Y:S01]  /*8240*/  BSSY B0, `(.L_x_1) ;  /* 0x0000009000007945 */ /* 0x000fe20003800000 */
[----:B0-----:R-:W-:-:S02]  /*8250*/  FMNMX R50, R51, R50, !PT ;  /* 0x0000003233327209 */ /* 0x001fc40007800000 */
[----:B-1----:R-:W-:Y:S02]  /*8260*/  FMNMX R44, R49, R44, !PT ;  /* 0x0000002c312c7209 */ /* 0x002fe40007800000 */
[----:B--2---:R-:W-:Y:S02]  /*8270*/  FMNMX R46, R2, R46, !PT ;  /* 0x0000002e022e7209 */ /* 0x004fe40007800000 */
[----:B---3--:R-:W-:Y:S01]  /*8280*/  FMNMX R48, R40, R48, !PT ;  /* 0x0000003028307209 */ /* 0x008fe20007800000 */
[----:B------:R-:W-:Y:S06]  /*8290*/  BAR.SYNC.DEFER_BLOCKING 0x0 ;  /* 0x0000000000007b1d */ /* 0x000fec0000010000 */
[----:B------:R-:W-:Y:S05]  /*82a0*/  @P1 BRA `(.L_x_2) ;  /* 0x0000002000001947 */ /* 0x000fea0003800000 */
[----:B------:R0:W-:Y:S04]  /*82b0*/  STS [R21], R50 ;  /* 0x0000003215007388 */ /* 0x0001e80000000800 */
[----:B------:R0:W-:Y:S02]  /*82c0*/  STS [R26], R44 ;  /* 0x0000002c1a007388 */ /* 0x0001e40000000800 */
.L_x_2:
[----:B------:R-:W-:Y:S05]  /*82d0*/  BSYNC B0 ;  /* 0x0000000000007941 */ /* 0x000fea0003800000 */
.L_x_1:
[----:B------:R-:W-:Y:S01]  /*82e0*/  BSSY B0, `(.L_x_3) ;  /* 0x0000004000007945 */ /* 0x000fe20003800000 */
[----:B------:R-:W-:Y:S05]  /*82f0*/  @P1 BRA `(.L_x_4) ;  /* 0x0000002000001947 */ /* 0x000fea0003800000 */
[----:B------:R1:W-:Y:S04]  /*8300*/  STS [R27], R46 ;  /* 0x0000002e1b007388 */ /* 0x0003e80000000800 */
[----:B------:R1:W-:Y:S02]  /*8310*/  @!P1 STS [R28], R48 ;  /* 0x000000301c009388 */ /* 0x0003e40000000800 */
.L_x_4:
[----:B------:R-:W-:Y:S05]  /*8320*/  BSYNC B0 ;  /* 0x0000000000007941 */ /* 0x000fea0003800000 */
.L_x_3:
[----:B0-----:R-:W0:Y:S01]  /*8330*/  S2R R44, SR_TID.X ;  /* 0x00000000002c7919 */ /* 0x001e220000002100 */
[----:B------:R-:W-:Y:S03]  /*8340*/  BSSY B0, `(.L_x_5) ;  /* 0x000006f000007945 */ /* 0x000fe60003800000 */
[----:B------:R-:W-:Y:S01]  /*8350*/  BAR.SYNC.DEFER_BLOCKING 0x0 ;  /* 0x0000000000007b1d */ /* 0x000fe20000010000 */
[----:B0-----:R-:W-:-:S02]  /*8360*/  LOP3.LUT R54, R44, 0xff, RZ, 0xc0, !PT ;  /* 0x000000ff2c367812 */ /* 0x001fc400078ec0ff */
[----:B------:R-:W-:-:S03]  /*8370*/  LOP3.LUT R44, R44, 0x1c, RZ, 0xc0, !PT ;  /* 0x0000001c2c2c7812 */ /* 0x000fc600078ec0ff */
[----:B------:R-:W0:Y:S04]  /*8380*/  LDS R2, [R54.X4] ;  /* 0x0000000036027984 */ /* 0x000e280000004800 */
[----:B0-----:R-:W0:Y:S02]  /*8390*/  SHFL.BFLY PT, R40, R2, 0x4, 0x1f ;  /* 0x0c801f0002287f89 */ /* 0x001e2400000e0000 */
[----:B0-----:R-:W-:-:S05]  /*83a0*/  FMNMX R40, R2, R40, !PT ;  /* 0x0000002802287209 */ /* 0x001fca0007800000 */
[----:B------:R-:W0:Y:S02]  /*83b0*/  SHFL.BFLY PT, R2, R40, 0x2, 0x1f ;  /* 0x0c401f0028027f89 */ /* 0x000e2400000e0000 */
[----:B0-----:R-:W-:-:S05]  /*83c0*/  FMNMX R2, R40, R2, !PT ;  /* 0x0000000228027209 */ /* 0x001fca0007800000 */
[----:B------:R-:W0:Y:S02]  /*83d0*/  SHFL.BFLY PT, R40, R2, 0x1, 0x1f ;  /* 0x0c201f0002287f89 */ /* 0x000e2400000e0000 */
[----:B0-----:R-:W-:-:S05]  /*83e0*/  FMNMX R40, R2, R40, !PT ;  /* 0x0000002802287209 */ /* 0x001fca0007800000 */
[----:B------:R-:W-:Y:S04]  /*83f0*/  @!P0 STS [R54.X4], R40 ;  /* 0x0000002836008388 */ /* 0x000fe80000004800 */
[----:B------:R-:W-:Y:S06]  /*8400*/  BAR.SYNC.DEFER_BLOCKING 0x0 ;  /* 0x0000000000007b1d */ /* 0x000fec0000010000 */
[----:B------:R-:W0:Y:S04]  /*8410*/  LDS R2, [R44.X8] ;  /* 0x000000002c027984 */ /* 0x000e280000008800 */
[----:B-1----:R-:W1:Y:S04]  /*8420*/  LDS R48, [R22] ;  /* 0x0000000016307984 */ /* 0x002e680000000800 */
[----:B------:R-:W2:Y:S04]  /*8430*/  LDS R46, [R23] ;  /* 0x00000000172e7984 */ /* 0x000ea80000000800 */
[----:B------:R-:W3:Y:S01]  /*8440*/  LDS R44, [R24] ;  /* 0x00000000182c7984 */ /* 0x000ee20000000800 */
[----:B0-----:R-:W-:-:S05]  /*8450*/  FMNMX R2, R2, R6, !PT ;  /* 0x0000000602027209 */ /* 0x001fca0007800000 */
[--C-:B------:R-:W-:Y:S02]  /*8460*/  FADD R38, R38, -R2.reuse ;  /* 0x8000000226267221 */ /* 0x100fe40000000000 */
[--C-:B------:R-:W-:Y:S02]  /*8470*/  FADD R40, R32, -R2.reuse ;  /* 0x8000000220287221 */ /* 0x100fe40000000000 */
[----:B------:R-:W-:Y:S02]  /*8480*/  FMUL R32, R38, 1.4426950216293334961 ;  /* 0x3fb8aa3b26207820 */ /* 0x000fe40000400000 */
[----:B------:R-:W-:Y:S01]  /*8490*/  FADD R38, R3, -R2 ;  /* 0x8000000203267221 */ /* 0x000fe20000000000 */
[----:B-1----:R-:W-:Y:S01]  /*84a0*/  FMNMX R3, R48, R31, !PT ;  /* 0x0000001f30037209 */ /* 0x002fe20007800000 */
[----:B------:R-:W-:Y:S02]  /*84b0*/  FMUL R40, R40, 1.4426950216293334961 ;  /* 0x3fb8aa3b28287820 */ /* 0x000fe40000400000 */
[----:B------:R-:W-:Y:S01]  /*84c0*/  FMUL R38, R38, 1.4426950216293334961 ;  /* 0x3fb8aa3b26267820 */ /* 0x000fe20000400000 */
[----:B------:R-:W-:Y:S01]  /*84d0*/  MUFU.EX2 R32, R32 ;  /* 0x0000002000207308 */ /* 0x000fe20000000800 */
[----:B------:R-:W-:-:S02]  /*84e0*/  FADD R37, R37, -R3 ;  /* 0x8000000325257221 */ /* 0x000fc40000000000 */
[--C-:B------:R-:W-:Y:S02]  /*84f0*/  FADD R39, R39, -R3.reuse ;  /* 0x8000000327277221 */ /* 0x100fe40000000000 */
[----:B------:R-:W-:Y:S02]  /*8500*/  FMUL R37, R37, 1.4426950216293334961 ;  /* 0x3fb8aa3b25257820 */ /* 0x000fe40000400000 */
[----:B------:R-:W-:Y:S01]  /*8510*/  FMUL R39, R39, 1.4426950216293334961 ;  /* 0x3fb8aa3b27277820 */ /* 0x000fe20000400000 */
[----:B------:R-:W0:Y:S01]  /*8520*/  MUFU.EX2 R40, R40 ;  /* 0x0000002800287308 */ /* 0x000e220000000800 */
[----:B------:R-:W-:Y:S02]  /*8530*/  FADD R47, R47, -R2 ;  /* 0x800000022f2f7221 */ /* 0x000fe40000000000 */
[----:B------:R-:W-:Y:S02]  /*8540*/  FADD R45, R45, -R3 ;  /* 0x800000032d2d7221 */ /* 0x000fe40000000000 */
[----:B------:R-:W-:-:S02]  /*8550*/  FADD R31, -R3, R31 ;  /* 0x0000001f031f7221 */ /* 0x000fc40000000100 */
[----:B------:R-:W-:Y:S01]  /*8560*/  FADD R6, -R2, R6 ;  /* 0x0000000602067221 */ /* 0x000fe20000000100 */
[----:B------:R1:W-:Y:S03]  /*8570*/  MUFU.EX2 R149, R37 ;  /* 0x0000002500957308 */ /* 0x0003e60000000800 */
[----:B------:R-:W-:-:S05]  /*8580*/  FMUL R6, R6, 1.4426950216293334961 ;  /* 0x3fb8aa3b06067820 */ /* 0x000fca0000400000 */
[----:B------:R4:W5:Y:S01]  /*8590*/  MUFU.EX2 R148, R38 ;  /* 0x0000002600947308 */ /* 0x0009620000000800 */
[----:B-1----:R-:W-:Y:S01]  /*85a0*/  FADD R37, R4, -R3 ;  /* 0x8000000304257221 */ /* 0x002fe20000000000 */
[----:B--2---:R-:W-:Y:S01]  /*85b0*/  FMNMX R4, R46, R9, !PT ;  /* 0x000000092e047209 */ /* 0x004fe20007800000 */
[----:B0-----:R-:W-:Y:S02]  /*85c0*/  FADD R48, R40, R32 ;  /* 0x0000002028307221 */ /* 0x001fe40000000000 */
[----:B------:R-:W-:Y:S02]  /*85d0*/  FMUL R37, R37, 1.4426950216293334961 ;  /* 0x3fb8aa3b25257820 */ /* 0x000fe40000400000 */
[--C-:B------:R-:W-:Y:S01]  /*85e0*/  FADD R36, R36, -R4.reuse ;  /* 0x8000000424247221 */ /* 0x100fe20000000000 */
[----:B------:R-:W0:Y:S01]  /*85f0*/  MUFU.EX2 R39, R39 ;  /* 0x0000002700277308 */ /* 0x000e220000000800 */
[----:B------:R-:W-:Y:S02]  /*8600*/  FADD R35, R35, -R4 ;  /* 0x8000000423237221 */ /* 0x000fe40000000000 */
[----:B------:R-:W-:-:S02]  /*8610*/  FMUL R36, R36, 1.4426950216293334961 ;  /* 0x3fb8aa3b24247820 */ /* 0x000fc40000400000 */
[----:B----4-:R-:W-:Y:S02]  /*8620*/  FMUL R38, R47, 1.4426950216293334961 ;  /* 0x3fb8aa3b2f267820 */ /* 0x010fe40000400000 */
[----:B------:R-:W-:Y:S01]  /*8630*/  FADD R43, R43, -R4 ;  /* 0x800000042b2b7221 */ /* 0x000fe20000000000 */
[----:B------:R1:W-:Y:S01]  /*8640*/  MUFU.EX2 R134, R36 ;  /* 0x0000002400867308 */ /* 0x0003e20000000800 */
[----:B-----5:R-:W-:Y:S02]  /*8650*/  FADD R48, R148, R48 ;  /* 0x0000003094307221 */ /* 0x020fe40000000000 */
[----:B------:R-:W-:-:S05]  /*8660*/  FMUL R43, R43, 1.4426950216293334961 ;  /* 0x3fb8aa3b2b2b7820 */ /* 0x000fca0000400000 */
[----:B------:R2:W4:Y:S01]  /*8670*/  MUFU.EX2 R135, R37 ;  /* 0x0000002500877308 */ /* 0x0005220000000800 */
[----:B-1----:R-:W-:Y:S02]  /*8680*/  FMUL R36, R35, 1.4426950216293334961 ;  /* 0x3fb8aa3b23247820 */ /* 0x002fe40000400000 */
[----:B------:R-:W-:Y:S01]  /*8690*/  FADD R35, R5, -R4 ;  /* 0x8000000405237221 */ /* 0x000fe20000000000 */
[----:B---3--:R-:W-:Y:S01]  /*86a0*/  FMNMX R5, R44, R29, !PT ;  /* 0x0000001d2c057209 */ /* 0x008fe20007800000 */
[----:B0-----:R-:W-:Y:S02]  /*86b0*/  FADD R47, R149, R39 ;  /* 0x00000027952f7221 */ /* 0x001fe40000000000 */
[----:B------:R-:W-:Y:S01]  /*86c0*/  FMUL R35, R35, 1.4426950216293334961 ;  /* 0x3fb8aa3b23237820 */ /* 0x000fe20000400000 */
[----:B------:R-:W0:Y:S01]  /*86d0*/  MUFU.EX2 R38, R38 ;  /* 0x0000002600267308 */ /* 0x000e220000000800 */
[----:B--2---:R-:W-:Y:S02]  /*86e0*/  FMUL R37, R45, 1.4426950216293334961 ;  /* 0x3fb8aa3b2d257820 */ /* 0x004fe40000400000 */
[----:B------:R-:W-:-:S02]  /*86f0*/  FADD R42, R42, -R5 ;  /* 0x800000052a2a7221 */ /* 0x000fc40000000000 */
[--C-:B------:R-:W-:Y:S02]  /*8700*/  FADD R33, R33, -R5.reuse ;  /* 0x8000000521217221 */ /* 0x100fe40000000000 */
[----:B------:R-:W-:Y:S01]  /*8710*/  FADD R41, R41, -R5 ;  /* 0x8000000529297221 */ /* 0x000fe20000000000 */
[----:B------:R1:W-:Y:S01]  /*8720*/  MUFU.EX2 R132, R35 ;  /* 0x0000002300847308 */ /* 0x0003e20000000800 */
[----:B------:R-:W-:Y:S02]  /*8730*/  FMUL R33, R33, 1.4426950216293334961 ;  /* 0x3fb8aa3b21217820 */ /* 0x000fe40000400000 */
[----:B----4-:R-:W-:Y:S02]  /*8740*/  FADD R47, R135, R47 ;  /* 0x0000002f872f7221 */ /* 0x010fe40000000000 */
[----:B------:R-:W-:-:S03]  /*8750*/  FADD R29, -R5, R29 ;  /* 0x0000001d051d7221 */ /* 0x000fc60000000100 */
[----:B------:R-:W2:Y:S01]  /*8760*/  MUFU.EX2 R37, R37 ;  /* 0x0000002500257308 */ /* 0x000ea20000000800 */
[----:B-1----:R-:W-:Y:S02]  /*8770*/  FADD R35, R34, -R5 ;  /* 0x8000000522237221 */ /* 0x002fe40000000000 */
[----:B0-----:R-:W-:Y:S02]  /*8780*/  FADD R48, R38, R48 ;  /* 0x0000003026307221 */ /* 0x001fe40000000000 */
[----:B------:R-:W-:Y:S02]  /*8790*/  FMUL R35, R35, 1.4426950216293334961 ;  /* 0x3fb8aa3b23237820 */ /* 0x000fe40000400000 */
[----:B------:R-:W-:Y:S01]  /*87a0*/  FMUL R29, R29, 1.4426950216293334961 ;  /* 0x3fb8aa3b1d1d7820 */ /* 0x000fe20000400000 */
[----:B------:R-:W0:Y:S01]  /*87b0*/  MUFU.EX2 R36, R36 ;  /* 0x0000002400247308 */ /* 0x000e220000000800 */
[----:B------:R-:W1:Y:S07]  /*87c0*/  SHFL.BFLY PT, R45, R48, 0x2, 0x1f ;  /* 0x0c401f00302d7f89 */ /* 0x000e6e00000e0000 */
[----:B------:R3:W-:Y:S01]  /*87d0*/  MUFU.EX2 R133, R35 ;  /* 0x0000002300857308 */ /* 0x0007e20000000800 */
[----:B--2---:R-:W-:-:S05]  /*87e0*/  FADD R47, R37, R47 ;  /* 0x0000002f252f7221 */ /* 0x004fca0000000000 */
[----:B------:R-:W2:Y:S02]  /*87f0*/  SHFL.BFLY PT, R46, R47, 0x2, 0x1f ;  /* 0x0c401f002f2e7f89 */ /* 0x000ea400000e0000 */
[----:B------:R4:W-:Y:S01]  /*8800*/  MUFU.EX2 R131, R33 ;  /* 0x0000002100837308 */ /* 0x0009e20000000800 */
[----:B---3--:R-:W-:-:S07]  /*8810*/  FMUL R35, R42, 1.4426950216293334961 ;  /* 0x3fb8aa3b2a237820 */ /* 0x008fce0000400000 */
[----:B------:R-:W3:Y:S01]  /*8820*/  MUFU.EX2 R35, R35 ;  /* 0x0000002300237308 */ /* 0x000ee20000000800 */
[----:B----4-:R-:W-:Y:S02]  /*8830*/  FMUL R33, R41, 1.4426950216293334961 ;  /* 0x3fb8aa3b29217820 */ /* 0x010fe40000400000 */
[----:B0-----:R-:W-:Y:S02]  /*8840*/  FADD R41, R134, R36 ;  /* 0x0000002486297221 */ /* 0x001fe40000000000 */
[----:B-1----:R-:W-:Y:S02]  /*8850*/  FADD R45, R48, R45 ;  /* 0x0000002d302d7221 */ /* 0x002fe40000000000 */
[----:B------:R-:W-:Y:S01]  /*8860*/  FADD R41, R132, R41 ;  /* 0x0000002984297221 */ /* 0x000fe20000000000 */
[----:B------:R-:W0:Y:S01]  /*8870*/  MUFU.EX2 R34, R43 ;  /* 0x0000002b00227308 */ /* 0x000e220000000800 */
[----:B------:R-:W-:Y:S02]  /*8880*/  FMUL R48, R31, 1.4426950216293334961 ;  /* 0x3fb8aa3b1f307820 */ /* 0x000fe40000400000 */
[----:B------:R-:W-:-:S02]  /*8890*/  FADD R31, -R4, R9 ;  /* 0x00000009041f7221 */ /* 0x000fc40000000100 */
[----:B--2---:R-:W-:-:S03]  /*88a0*/  FADD R46, R47, R46 ;  /* 0x0000002e2f2e7221 */ /* 0x004fc60000000000 */
[----:B------:R-:W1:Y:S01]  /*88b0*/  MUFU.EX2 R33, R33 ;  /* 0x0000002100217308 */ /* 0x000e620000000800 */
[----:B---3--:R-:W-:Y:S01]  /*88c0*/  FADD R42, R133, R35 ;  /* 0x00000023852a7221 */ /* 0x008fe20000000000 */
[----:B------:R-:W2:Y:S01]  /*88d0*/  SHFL.BFLY PT, R47, R45, 0x1, 0x1f ;  /* 0x0c201f002d2f7f89 */ /* 0x000ea200000e0000 */
[----:B------:R-:W-:Y:S02]  /*88e0*/  FMUL R31, R31, 1.4426950216293334961 ;  /* 0x3fb8aa3b1f1f7820 */ /* 0x000fe40000400000 */
[----:B------:R-:W-:Y:S02]  /*88f0*/  FADD R42, R131, R42 ;  /* 0x0000002a832a7221 */ /* 0x000fe40000000000 */
[----:B0-----:R-:W-:Y:S01]  /*8900*/  FADD R41, R34, R41 ;  /* 0x0000002922297221 */ /* 0x001fe20000000000 */
[----:B------:R0:W3:Y:S04]  /*8910*/  MUFU.EX2 R9, R48 ;  /* 0x0000003000097308 */ /* 0x0000e80000000800 */
[----:B------:R-:W4:Y:S01]  /*8920*/  SHFL.BFLY PT, R43, R41, 0x2, 0x1f ;  /* 0x0c401f00292b7f89 */ /* 0x000f2200000e0000 */
[----:B-1----:R-:W-:-:S03]  /*8930*/  FADD R42, R33, R42 ;  /* 0x0000002a212a7221 */ /* 0x002fc60000000000 */
[----:B------:R-:W1:Y:S01]  /*8940*/  MUFU.EX2 R6, R6 ;  /* 0x0000000600067308 */ /* 0x000e620000000800 */
[----:B0-----:R-:W0:Y:S04]  /*8950*/  SHFL.BFLY PT, R48, R46, 0x1, 0x1f ;  /* 0x0c201f002e307f89 */ /* 0x001e2800000e0000 */
[----:B------:R-:W5:Y:S03]  /*8960*/  SHFL.BFLY PT, R44, R42, 0x2, 0x1f ;  /* 0x0c401f002a2c7f89 */ /* 0x000f6600000e0000 */
[----:B------:R-:W0:Y:S01]  /*8970*/  MUFU.EX2 R31, R31 ;  /* 0x0000001f001f7308 */ /* 0x000e220000000800 */
[----:B--2---:R-:W-:-:S07]  /*8980*/  FADD R47, R45, R47 ;  /* 0x0000002f2d2f7221 */ /* 0x004fce0000000000 */
[----:B------:R-:W2:Y:S01]  /*8990*/  MUFU.EX2 R29, R29 ;  /* 0x0000001d001d7308 */ /* 0x000ea20000000800 */
[----:B----4-:R-:W-:-:S05]  /*89a0*/  FADD R43, R41, R43 ;  /* 0x0000002b292b7221 */ /* 0x010fca0000000000 */
[----:B------:R4:W1:Y:S01]  /*89b0*/  SHFL.BFLY PT, R41, R43, 0x1, 0x1f ;  /* 0x0c201f002b297f89 */ /* 0x00086200000e0000 */
[----:B0-----:R-:W-:Y:S02]  /*89c0*/  FADD R48, R46, R48 ;  /* 0x000000302e307221 */ /* 0x001fe40000000000 */
[----:B-----5:R-:W-:-:S05]  /*89d0*/  FADD R44, R42, R44 ;  /* 0x0000002c2a2c7221 */ /* 0x020fca0000000000 */
[----:B------:R4:W0:Y:S04]  /*89e0*/  SHFL.BFLY PT, R42, R44, 0x1, 0x1f ;  /* 0x0c201f002c2a7f89 */ /* 0x00082800000e0000 */
[----:B------:R-:W-:Y:S06]  /*89f0*/  BAR.SYNC.DEFER_BLOCKING 0x0 ;  /* 0x0000000000007b1d */ /* 0x000fec0000010000 */
[----:B------:R-:W-:Y:S05]  /*8a00*/  @P1 BRA `(.L_x_6) ;  /* 0x0000002000001947 */ /* 0x000fea0003800000 */
[----:B--234-:R2:W-:Y:S04]  /*8a10*/  STS [R21], R47 ;  /* 0x0000002f15007388 */ /* 0x01c5e80000000800 */
[----:B------:R2:W-:Y:S02]  /*8a20*/  STS [R26], R48 ;  /* 0x000000301a007388 */ /* 0x0005e40000000800 */
.L_x_6:
[----:B--234-:R-:W-:Y:S05]  /*8a30*/  BSYNC B0 ;  /* 0x0000000000007941 */ /* 0x01cfea0003800000 */
.L_x_5:
[----:B------:R-:W-:Y:S01]  /*8a40*/  BSSY B0, `(.L_x_7) ;  /* 0x0000006000007945 */ /* 0x000fe20003800000 */
[----:B-1----:R-:W-:-:S02]  /*8a50*/  FADD R41, R43, R41 ;  /* 0x000000292b297221 */ /* 0x002fc40000000000 */
[----:B0-----:R-:W-:Y:S01]  /*8a60*/  FADD R42, R44, R42 ;  /* 0x0000002a2c2a7221 */ /* 0x001fe20000000000 */
[----:B------:R-:W-:Y:S05]  /*8a70*/  @P1 BRA `(.L_x_8) ;  /* 0x0000002000001947 */ /* 0x000fea0003800000 */
[----:B------:R0:W-:Y:S04]  /*8a80*/  STS [R27], R41 ;  /* 0x000000291b007388 */ /* 0x0001e80000000800 */
[----:B------:R0:W-:Y:S02]  /*8a90*/  @!P1 STS [R28], R42 ;  /* 0x0000002a1c009388 */ /* 0x0001e40000000800 */
.L_x_8:
[----:B------:R-:W-:Y:S05]  /*8aa0*/  BSYNC B0 ;  /* 0x0000000000007941 */ /* 0x000fea0003800000 */
.L_x_7:
[----:B------:R-:W2:Y:S04]  /*8ab0*/  LDL.64 R90, [R1+0x758] ;  /* 0x00075800015a7983 */ /* 0x000ea80000100a00 */
[----:B------:R-:W-:Y:S06]  /*8ac0*/  BAR.SYNC.DEFER_BLOCKING 0x0 ;  /* 0x0000000000007b1d */ /* 0x000fec0000010000 */
[----:B------:R-:W3:Y:S04]  /*8ad0*/  LDL.64 R48, [R1+0x748] ;  /* 0x0007480001307983 */ /* 0x000ee80000100a00 */
[----:B------:R-:W4:Y:S04]  /*8ae0*/  LDL.64 R46, [R1+0x740] ;  /* 0x00074000012e7983 */ /* 0x000f280000100a00 */
[----:B------:R-:W5:Y:S04]  /*8af0*/  LDL.64 R44, [R1+0x738] ;  /* 0x00073800012c7983 */ /* 0x000f680000100a00 */
[----:B------:R-:W5:Y:S04]  /*8b00*/  LDL.64 R102, [R1+0x730] ;  /* 0x0007300001667983 */ /* 0x000f680000100a00 */
[----:B------:R-:W5:Y:S04]  /*8b10*/  LDL.64 R50, [R1+0x750] ;  /* 0x0007500001327983 */ /* 0x000f680000100a00 */
[----:B0-----:R-:W0:Y:S04]  /*8b20*/  LDS R41, [R54.X4] ;  /* 0x0000000036297984 */ /* 0x001e280000004800 */
        /* <DEDUP_REMOVED lines=9> */
[----:B0-----:R-:W0:Y:S04]  /*8bc0*/  SHFL.BFLY PT, R42, R41, 0x4, 0x1f ;  /* 0x0c801f00292a7f89 */ /* 0x001e2800000e0000 */
[----:B------:R-:W5:Y:S04]  /*8bd0*/  LDL.64 R108, [R1+0x6a8] ;  /* 0x0006a800016c7983 */ /* 0x000f680000100a00 */
[----:B------:R-:W5:Y:S04]  /*8be0*/  LDL.64 R110, [R1+0x658] ;  /* 0x00065800016e7983 */ /* 0x000f680000100a00 */
[----:B------:R-:W5:Y:S04]  /*8bf0*/  LDL.64 R118, [R1+0x628] ;  /* 0x0006280001767983 */ /* 0x000f680000100a00 */
[----:B------:R-:W5:Y:S04]  /*8c00*/  LDL.64 R138, [R1+0x610] ;  /* 0x00061000018a7983 */ /* 0x000f680000100a00 */
[----:B------:R-:W5:Y:S01]  /*8c10*/  LDL.64 R120, [R1+0x630] ;  /* 0x0006300001787983 */ /* 0x000f620000100a00 */
[----:B0-----:R-:W-:-:S03]  /*8c20*/  FADD R42, R41, R42 ;  /* 0x0000002a292a7221 */ /* 0x001fc60000000000 */
[----:B------:R-:W5:Y:S04]  /*8c30*/  LDL.64 R116, [R1+0x5f8] ;  /* 0x0005f80001747983 */ /* 0x000f680000100a00 */
[----:B------:R-:W0:Y:S04]  /*8c40*/  SHFL.BFLY PT, R41, R42, 0x2, 0x1f ;  /* 0x0c401f002a297f89 */ /* 0x000e2800000e0000 */
        /* <DEDUP_REMOVED lines=27> */
[----:B--2---:R-:W-:-:S03]  /*8e00*/  IMAD.WIDE R42, R16, 0x2, R90 ;  /* 0x00000002102a7825 */ /* 0x004fc600078e025a */
[----:B------:R-:W2:Y:S04]  /*8e10*/  LDL.64 R90, [R1+0x6e8] ;  /* 0x0006e800015a7983 */ /* 0x000ea80000100a00 */
[----:B------:R0:W-:Y:S04]  /*8e20*/  @!P0 STS [R54.X4], R41 ;  /* 0x0000002936008388 */ /* 0x0001e80000004800 */
[----:B------:R-:W-:Y:S01]  /*8e30*/  BAR.SYNC.DEFER_BLOCKING 0x0 ;  /* 0x0000000000007b1d */ /* 0x000fe20000010000 */
[----:B---3--:R-:W-:-:S04]  /*8e40*/  IMAD.WIDE R48, R16, 0x2, R48 ;  /* 0x0000000210307825 */ /* 0x008fc800078e0230 */
[C---:B----4-:R-:W-:Y:S01]  /*8e50*/  IMAD.WIDE R46, R16.reuse, 0x2, R46 ;  /* 0x00000002102e7825 */ /* 0x050fe200078e022e */
[----:B0-----:R-:W3:Y:S03]  /*8e60*/  LDL.64 R54, [R1+0x6e0] ;  /* 0x0006e00001367983 */ /* 0x001ee60000100a00 */
[----:B-----5:R-:W-:-:S04]  /*8e70*/  IMAD.WIDE R44, R16, 0x2, R44 ;  /* 0x00000002102c7825 */ /* 0x020fc800078e022c */
[C---:B------:R-:W-:Y:S01]  /*8e80*/  IMAD.WIDE R50, R16.reuse, 0x2, R50 ;  /* 0x0000000210327825 */ /* 0x040fe200078e0232 */
[----:B------:R0:W4:Y:S04]  /*8e90*/  LDG.E.U16 R173, [R42.64] ;  /* 0x000000062aad7981 */ /* 0x000128000c1e1500 */
[----:B------:R1:W5:Y:S04]  /*8ea0*/  LDG.E.U16 R169, [R48.64] ;  /* 0x0000000630a97981 */ /* 0x000368000c1e1500 */
[----:B------:R1:W3:Y:S01]  /*8eb0*/  LDG.E.U16 R167, [R46.64] ;  /* 0x000000062ea77981 */ /* 0x0002e2000c1e1500 */
[----:B0-----:R-:W-:-:S03]  /*8ec0*/  IMAD.WIDE R42, R16, 0x2, R102 ;  /* 0x00000002102a7825 */ /* 0x001fc600078e0266 */
[----:B------:R-:W3:Y:S01]  /*8ed0*/  LDL.64 R102, [R1+0x6d0] ;  /* 0x0006d00001667983 */ /* 0x000ee20000100a00 */
[----:B-1----:R-:W-:-:S03]  /*8ee0*/  IMAD.WIDE R48, R16, 0x2, R94 ;  /* 0x0000000210307825 */ /* 0x002fc600078e025e */
[----:B------:R-:W4:Y:S01]  /*8ef0*/  LDL.64 R94, [R1+0x6c8] ;  /* 0x0006c800015e7983 */ /* 0x000f220000100a00 */
[----:B------:R-:W-:-:S03]  /*8f00*/  IMAD.WIDE R46, R16, 0x2, R96 ;  /* 0x00000002102e7825 */ /* 0x000fc600078e0260 */
[----:B------:R0:W5:Y:S04]  /*8f10*/  LDG.E.U16 R165, [R44.64] ;  /* 0x000000062ca57981 */ /* 0x000168000c1e1500 */
[----:B------:R1:W5:Y:S04]  /*8f20*/  LDG.E.U16 R164, [R42.64] ;  /* 0x000000062aa47981 */ /* 0x000368000c1e1500 */
[----:B------:R1:W5:Y:S01]  /*8f30*/  LDG.E.U16 R171, [R50.64] ;  /* 0x0000000632ab7981 */ /* 0x000362000c1e1500 */
[----:B0-----:R-:W-:-:S03]  /*8f40*/  IMAD.WIDE R44, R16, 0x2, R52 ;  /* 0x00000002102c7825 */ /* 0x001fc600078e0234 */
[----:B------:R-:W5:Y:S01]  /*8f50*/  LDL.64 R96, [R1+0x6c0] ;  /* 0x0006c00001607983 */ /* 0x000f620000100a00 */
[----:B-1----:R-:W-:-:S03]  /*8f60*/  IMAD.WIDE R42, R16, 0x2, R88 ;  /* 0x00000002102a7825 */ /* 0x002fc600078e0258 */
[----:B------:R-:W5:Y:S01]  /*8f70*/  LDL.64 R52, [R1+0x6b8] ;  /* 0x0006b80001347983 */ /* 0x000f620000100a00 */
[----:B------:R-:W-:-:S03]  /*8f80*/  IMAD.WIDE R50, R16, 0x2, R104 ;  /* 0x0000000210327825 */ /* 0x000fc600078e0268 */
[----:B------:R-:W5:Y:S04]  /*8f90*/  LDL.64 R88, [R1+0x6b0] ;  /* 0x0006b00001587983 */ /* 0x000f680000100a00 */
[----:B------:R-:W5:Y:S04]  /*8fa0*/  LDL.64 R104, [R1+0x6a0] ;  /* 0x0006a00001687983 */ /* 0x000f680000100a00 */
[----:B------:R0:W5:Y:S04]  /*8fb0*/  LDG.E.U16 R159, [R46.64] ;  /* 0x000000062e9f7981 */ /* 0x000168000c1e1500 */
[----:B------:R1:W5:Y:S04]  /*8fc0*/  LDG.E.U16 R158, [R44.64] ;  /* 0x000000062c9e7981 */ /* 0x000368000c1e1500 */
[----:B------:R2:W5:Y:S01]  /*8fd0*/  LDG.E.U16 R157, [R42.64] ;  /* 0x000000062a9d7981 */ /* 0x000562000c1e1500 */
[----:B0-----:R-:W-:-:S03]  /*8fe0*/  IMAD.WIDE R46, R16, 0x2, R98 ;  /* 0x00000002102e7825 */ /* 0x001fc600078e0262 */
[----:B------:R0:W5:Y:S01]  /*8ff0*/  LDG.E.U16 R163, [R50.64] ;  /* 0x0000000632a37981 */ /* 0x000162000c1e1500 */
[----:B-1----:R-:W-:-:S03]  /*9000*/  IMAD.WIDE R44, R16, 0x2, R92 ;  /* 0x00000002102c7825 */ /* 0x002fc600078e025c */
[----:B------:R-:W5:Y:S04]  /*9010*/  LDL.64 R92, [R1+0x698] ;  /* 0x00069800015c7983 */ /* 0x000f680000100a00 */
[----:B------:R-:W5:Y:S01]  /*9020*/  LDL.64 R98, [R1+0x690] ;  /* 0x0006900001627983 */ /* 0x000f620000100a00 */
[----:B0-----:R-:W-:-:S03]  /*9030*/  IMAD.WIDE R50, R16, 0x2, R106 ;  /* 0x0000000210327825 */ /* 0x001fc600078e026a */
[----:B------:R-:W5:Y:S04]  /*9040*/  LDL.64 R106, [R1+0x680] ;  /* 0x00068000016a7983 */ /* 0x000f680000100a00 */
[----:B------:R0:W5:Y:S04]  /*9050*/  LDG.E.U16 R161, [R48.64] ;  /* 0x0000000630a17981 */ /* 0x000168000c1e1500 */
[----:B------:R4:W5:Y:S04]  /*9060*/  LDG.E.U16 R153, [R46.64] ;  /* 0x000000062e997981 */ /* 0x000968000c1e1500 */
[----:B------:R5:W5:Y:S01]  /*9070*/  LDG.E.U16 R151, [R44.64] ;  /* 0x000000062c977981 */ /* 0x000b62000c1e1500 */
[----:B--2---:R-:W-:-:S03]  /*9080*/  IMAD.WIDE R42, R16, 0x2, R90 ;  /* 0x00000002102a7825 */ /* 0x004fc600078e025a */
[----:B------:R1:W2:Y:S04]  /*9090*/  LDG.E.U16 R129, [R50.64] ;  /* 0x0000000632817981 */ /* 0x0002a8000c1e1500 */
[----:B------:R-:W2:Y:S01]  /*90a0*/  LDL.64 R90, [R1+0x688] ;  /* 0x00068800015a7983 */ /* 0x000ea20000100a00 */
[----:B0-----:R-:W-:-:S03]  /*90b0*/  IMAD.WIDE R48, R16, 0x2, R100 ;  /* 0x0000000210307825 */ /* 0x001fc600078e0264 */
[----:B------:R0:W2:Y:S04]  /*90c0*/  LDG.E.U16 R101, [R42.64] ;  /* 0x000000062a657981 */ /* 0x0000a8000c1e1500 */
[----:B------:R3:W2:Y:S02]  /*90d0*/  LDG.E.U16 R155, [R48.64] ;  /* 0x00000006309b7981 */ /* 0x0006a4000c1e1500 */
[C---:B---3--:R-:W-:Y:S02]  /*90e0*/  IMAD.WIDE R48, R16.reuse, 0x2, R102 ;  /* 0x0000000210307825 */ /* 0x048fe400078e0266 */
[----:B------:R-:W3:Y:S02]  /*90f0*/  LDL.64 R102, [R1+0x678] ;  /* 0x0006780001667983 */ /* 0x000ee40000100a00 */
[----:B----4-:R-:W-:-:S02]  /*9100*/  IMAD.WIDE R46, R16, 0x2, R94 ;  /* 0x00000002102e7825 */ /* 0x010fc400078e025e */
[----:B------:R-:W4:Y:S04]  /*9110*/  LDL.64 R94, [R1+0x670] ;  /* 0x00067000015e7983 */ /* 0x000f280000100a00 */
[----:B------:R0:W4:Y:S04]  /*9120*/  LDG.E.U16 R115, [R48.64] ;  /* 0x0000000630737981 */ /* 0x000128000c1e1500 */
[----:B------:R0:W4:Y:S01]  /*9130*/  LDG.E.U16 R100, [R46.64] ;  /* 0x000000062e647981 */ /* 0x000122000c1e1500 */
[----:B-----5:R-:W-:-:S03]  /*9140*/  IMAD.WIDE R44, R16, 0x2, R96 ;  /* 0x00000002102c7825 */ /* 0x020fc600078e0260 */
[----:B------:R-:W5:Y:S01]  /*9150*/  LDL.64 R96, [R1+0x668] ;  /* 0x0006680001607983 */ /* 0x000f620000100a00 */
[----:B0-----:R-:W-:-:S03]  /*9160*/  IMAD.WIDE R42, R16, 0x2, R52 ;  /* 0x00000002102a7825 */ /* 0x001fc600078e0234 */
[----:B------:R0:W5:Y:S01]  /*9170*/  LDG.E.U16 R53, [R44.64] ;  /* 0x000000062c357981 */ /* 0x000162000c1e1500 */
[----:B-1----:R-:W-:-:S03]  /*9180*/  IMAD.WIDE R50, R16, 0x2, R88 ;  /* 0x0000000210327825 */ /* 0x002fc600078e0258 */
[----:B------:R1:W5:Y:S01]  /*9190*/  LDG.E.U16 R128, [R42.64] ;  /* 0x000000062a807981 */ /* 0x000362000c1e1500 */
[----:B------:R-:W-:-:S03]  /*91a0*/  IMAD.WIDE R48, R16, 0x2, R108 ;  /* 0x0000000210307825 */ /* 0x000fc600078e026c */
[----:B------:R-:W5:Y:S01]  /*91b0*/  LDL.64 R108, [R1+0x650] ;  /* 0x00065000016c7983 */ /* 0x000f620000100a00 */
[----:B------:R-:W-:-:S03]  /*91c0*/  IMAD.WIDE R46, R16, 0x2, R104 ;  /* 0x00000002102e7825 */ /* 0x000fc600078e0268 */
[----:B------:R-:W5:Y:S04]  /*91d0*/  LDL.64 R104, [R1+0x648] ;  /* 0x0006480001687983 */ /* 0x000f680000100a00 */
[----:B------:R2:W5:Y:S04]  /*91e0*/  LDG.E.U16 R114, [R50.64] ;  /* 0x0000000632727981 */ /* 0x000568000c1e1500 */
[----:B------:R-:W5:Y:S04]  /*91f0*/  LDL.64 R88, [R1+0x660] ;  /* 0x0006600001587983 */ /* 0x000f680000100a00 */
[----:B------:R3:W5:Y:S01]  /*9200*/  LDG.E.U16 R52, [R46.64] ;  /* 0x000000062e347981 */ /* 0x000762000c1e1500 */
[----:B0-----:R-:W-:-:S03]  /*9210*/  IMAD.WIDE R44, R16, 0x2, R92 ;  /* 0x00000002102c7825 */ /* 0x001fc600078e025c */
[----:B------:R-:W5:Y:S01]  /*9220*/  LDL.64 R92, [R1+0x640] ;  /* 0x00064000015c7983 */ /* 0x000f620000100a00 */
[----:B-1----:R-:W-:-:S03]  /*9230*/  IMAD.WIDE R42, R16, 0x2, R98 ;  /* 0x00000002102a7825 */ /* 0x002fc600078e0262 */
[----:B------:R0:W5:Y:S04]  /*9240*/  LDG.E.U16 R99, [R48.64] ;  /* 0x0000000630637981 */ /* 0x000168000c1e1500 */
[----:B------:R4:W5:Y:S04]  /*9250*/  LDG.E.U16 R127, [R44.64] ;  /* 0x000000062c7f7981 */ /* 0x000968000c1e1500 */
[----:B------:R5:W5:Y:S01]  /*9260*/  LDG.E.U16 R113, [R42.64] ;  /* 0x000000062a717981 */ /* 0x000b62000c1e1500 */
[----:B0-----:R-:W-:-:S03]  /*9270*/  IMAD.WIDE R48, R16, 0x2, R106 ;  /* 0x0000000210307825 */ /* 0x001fc600078e026a */
[----:B------:R-:W5:Y:S01]  /*9280*/  LDL.64 R106, [R1+0x620] ;  /* 0x00062000016a7983 */ /* 0x000f620000100a00 */
[----:B--2---:R-:W-:-:S03]  /*9290*/  IMAD.WIDE R50, R16, 0x2, R90 ;  /* 0x0000000210327825 */ /* 0x004fc600078e025a */
[----:B------:R-:W2:Y:S04]  /*92a0*/  LDL.64 R90, [R1+0x638] ;  /* 0x00063800015a7983 */ /* 0x000ea80000100a00 */
[----:B------:R0:W2:Y:S04]  /*92b0*/  LDG.E.U16 R98, [R50.64] ;  /* 0x0000000632627981 */ /* 0x0000a8000c1e1500 */
[----:B0-----:R0:W2:Y:S02]  /*92c0*/  LDG.E.U16 R51, [R48.64] ;  /* 0x0000000630337981 */ /* 0x0010a4000c1e1500 */
[----:B0-----:R-:W-:-:S05]  /*92d0*/  IMAD.WIDE R48, R16, 0x2, R110 ;  /* 0x0000000210307825 */ /* 0x001fca00078e026e */
[----:B------:R0:W2:Y:S01]  /*92e0*/  LDG.E.U16 R125, [R48.64] ;  /* 0x00000006307d7981 */ /* 0x0000a2000c1e1500 */
[----:B---3--:R-:W-:-:S03]  /*92f0*/  IMAD.WIDE R46, R16, 0x2, R102 ;  /* 0x00000002102e7825 */ /* 0x008fc600078e0266 */
[----:B------:R-:W3:Y:S01]  /*9300*/  LDL.64 R102, [R1+0x608] ;  /* 0x0006080001667983 */ /* 0x000ee20000100a00 */
[----:B----4-:R-:W-:-:S03]  /*9310*/  IMAD.WIDE R44, R16, 0x2, R94 ;  /* 0x00000002102c7825 */ /* 0x010fc600078e025e */
[----:B------:R-:W4:Y:S04]  /*9320*/  LDL.64 R94, [R1+0x618] ;  /* 0x00061800015e7983 */ /* 0x000f280000100a00 */
[----:B------:R1:W3:Y:S04]  /*9330*/  LDG.E.U16 R126, [R46.64] ;  /* 0x000000062e7e7981 */ /* 0x0002e8000c1e1500 */
[----:B------:R0:W3:Y:S01]  /*9340*/  LDG.E.U16 R112, [R44.64] ;  /* 0x000000062c707981 */ /* 0x0000e2000c1e1500 */
[----:B-----5:R-:W-:-:S05]  /*9350*/  IMAD.WIDE R42, R16, 0x2, R96 ;  /* 0x00000002102a7825 */ /* 0x020fca00078e0260 */
[----:B------:R5:W3:Y:S01]  /*9360*/  LDG.E.U16 R97, [R42.64] ;  /* 0x000000062a617981 */ /* 0x000ae2000c1e1500 */
[----:B-1----:R-:W-:-:S03]  /*9370*/  IMAD.WIDE R46, R16, 0x2, R108 ;  /* 0x00000002102e7825 */ /* 0x002fc600078e026c */
[----:B------:R-:W3:Y:S01]  /*9380*/  LDL.64 R108, [R1+0x5f0] ;  /* 0x0005f000016c7983 */ /* 0x000ee20000100a00 */
[----:B0-----:R-:W-:-:S03]  /*9390*/  IMAD.WIDE R44, R16, 0x2, R104 ;  /* 0x00000002102c7825 */ /* 0x001fc600078e0268 */
[----:B------:R0:W3:Y:S04]  /*93a0*/  LDG.E.U16 R111, [R46.64] ;  /* 0x000000062e6f7981 */ /* 0x0000e8000c1e1500 */
[----:B------:R1:W3:Y:S04]  /*93b0*/  LDG.E.U16 R96, [R44.64] ;  /* 0x000000062c607981 */ /* 0x0002e8000c1e1500 */
[----:B------:R-:W3:Y:S01]  /*93c0*/  LDL.64 R104, [R1+0x5e0] ;  /* 0x0005e00001687983 */ /* 0x000ee20000100a00 */
[----:B0-----:R-:W-:-:S03]  /*93d0*/  IMAD.WIDE R46, R16, 0x2, R118 ;  /* 0x00000002102e7825 */ /* 0x001fc600078e0276 */
[----:B------:R-:W3:Y:S01]  /*93e0*/  LDL.64 R118, [R1+0x5d0] ;  /* 0x0005d00001767983 */ /* 0x000ee20000100a00 */
[----:B-----5:R-:W-:-:S03]  /*93f0*/  IMAD.WIDE R42, R16, 0x2, R92 ;  /* 0x00000002102a7825 */ /* 0x020fc600078e025c */
[----:B------:R-:W5:Y:S01]  /*9400*/  LDL.64 R92, [R1+0x5e8] ;  /* 0x0005e800015c7983 */ /* 0x000f620000100a00 */
[----:B------:R-:W-:-:S03]  /*9410*/  IMAD.WIDE R88, R16, 0x2, R88 ;  /* 0x0000000210587825 */ /* 0x000fc600078e0258 */
[----:B------:R4:W5:Y:S04]  /*9420*/  LDG.E.U16 R49, [R42.64] ;  /* 0x000000062a317981 */ /* 0x000968000c1e1500 */
[----:B------:R0:W5:Y:S01]  /*9430*/  LDG.E.U16 R50, [R88.64] ;  /* 0x0000000658327981 */ /* 0x000162000c1e1500 */
[----:B-1----:R-:W-:-:S03]  /*9440*/  IMAD.WIDE R44, R16, 0x2, R106 ;  /* 0x00000002102c7825 */ /* 0x002fc600078e026a */
[----:B------:R-:W5:Y:S01]  /*9450*/  LDL.64 R106, [R1+0x5c8] ;  /* 0x0005c800016a7983 */ /* 0x000f620000100a00 */
[----:B--2---:R-:W-:-:S03]  /*9460*/  IMAD.WIDE R90, R16, 0x2, R90 ;  /* 0x00000002105a7825 */ /* 0x004fc600078e025a */
[----:B------:R1:W2:Y:S04]  /*9470*/  LDG.E.U16 R48, [R44.64] ;  /* 0x000000062c307981 */ /* 0x0002a8000c1e1500 */
[----:B------:R0:W2:Y:S02]  /*9480*/  LDG.E.U16 R124, [R90.64] ;  /* 0x000000065a7c7981 */ /* 0x0000a4000c1e1500 */
[C---:B0-----:R-:W-:Y:S02]  /*9490*/  IMAD.WIDE R90, R16.reuse, 0x2, R138 ;  /* 0x00000002105a7825 */ /* 0x041fe400078e028a */
[----:B------:R-:W2:Y:S02]  /*94a0*/  LDL.64 R138, [R1+0x5c0] ;  /* 0x0005c000018a7983 */ /* 0x000ea40000100a00 */
[----:B------:R-:W-:-:S02]  /*94b0*/  IMAD.WIDE R88, R16, 0x2, R120 ;  /* 0x0000000210587825 */ /* 0x000fc400078e0278 */
[----:B------:R-:W2:Y:S02]  /*94c0*/  LDL.64 R120, [R1+0x5d8] ;  /* 0x0005d80001787983 */ /* 0x000ea40000100a00 */
[C---:B-1----:R-:W-:Y:S02]  /*94d0*/  IMAD.WIDE R44, R16.reuse, 0x2, R116 ;  /* 0x00000002102c7825 */ /* 0x042fe400078e0274 */
[----:B------:R3:W2:Y:S04]  /*94e0*/  LDG.E.U16 R110, [R88.64] ;  /* 0x00000006586e7981 */ /* 0x0006a8000c1e1500 */
[----:B------:R0:W2:Y:S04]  /*94f0*/  LDG.E.U16 R122, [R44.64] ;  /* 0x000000062c7a7981 */ /* 0x0000a8000c1e1500 */
[----:B------:R-:W2:Y:S01]  /*9500*/  LDL.64 R116, [R1+0x598] ;  /* 0x0005980001747983 */ /* 0x000ea20000100a00 */
[----:B----4-:R-:W-:-:S03]  /*9510*/  IMAD.WIDE R42, R16, 0x2, R94 ;  /* 0x00000002102a7825 */ /* 0x010fc600078e025e */
[----:B------:R1:W4:Y:S01]  /*9520*/  LDG.E.U16 R95, [R46.64] ;  /* 0x000000062e5f7981 */ /* 0x000322000c1e1500 */
[----:B---3--:R-:W-:-:S03]  /*9530*/  IMAD.WIDE R88, R16, 0x2, R102 ;  /* 0x0000000210587825 */ /* 0x008fc600078e0266 */
[----:B------:R3:W4:Y:S04]  /*9540*/  LDG.E.U16 R123, [R42.64] ;  /* 0x000000062a7b7981 */ /* 0x000728000c1e1500 */
[----:B------:R-:W4:Y:S01]  /*9550*/  LDL.64 R102, [R1+0x5b8] ;  /* 0x0005b80001667983 */ /* 0x000f220000100a00 */
[----:B-1----:R-:W-:-:S03]  /*9560*/  IMAD.WIDE R46, R16, 0x2, R140 ;  /* 0x00000002102e7825 */ /* 0x002fc600078e028c */
[----:B------:R-:W4:Y:S04]  /*9570*/  LDL.64 R140, [R1+0x570] ;  /* 0x00057000018c7983 */ /* 0x000f280000100a00 */
[----:B------:R1:W4:Y:S04]  /*9580*/  LDG.E.U16 R94, [R88.64] ;  /* 0x00000006585e7981 */ /* 0x000328000c1e1500 */
[----:B------:R0:W4:Y:S01]  /*9590*/  LDG.E.U16 R47, [R46.64] ;  /* 0x000000062e2f7981 */ /* 0x000122000c1e1500 */
[----:B---3--:R-:W-:-:S03]  /*95a0*/  IMAD.WIDE R42, R16, 0x2, R108 ;  /* 0x00000002102a7825 */ /* 0x008fc600078e026c */
[----:B------:R3:W4:Y:S04]  /*95b0*/  LDG.E.U16 R109, [R90.64] ;  /* 0x000000065a6d7981 */ /* 0x000728000c1e1500 */
[----:B------:R0:W4:Y:S02]  /*95c0*/  LDG.E.U16 R108, [R42.64] ;  /* 0x000000062a6c7981 */ /* 0x000124000c1e1500 */
[C---:B0-----:R-:W-:Y:S02]  /*95d0*/  IMAD.WIDE R44, R16.reuse, 0x2, R118 ;  /* 0x00000002102c7825 */ /* 0x041fe400078e0276 */
[----:B------:R-:W4:Y:S02]  /*95e0*/  LDL.64 R118, [R1+0x578] ;  /* 0x0005780001767983 */ /* 0x000f240000100a00 */
[----:B-----5:R-:W-:-:S06]  /*95f0*/  IMAD.WIDE R92, R16, 0x2, R92 ;  /* 0x00000002105c7825 */ /* 0x020fcc00078e025c */
[----:B------:R0:W5:Y:S01]  /*9600*/  LDG.E.U16 R93, [R92.64] ;  /* 0x000000065c5d7981 */ /* 0x000162000c1e1500 */
[----:B------:R-:W-:-:S03]  /*9610*/  IMAD.WIDE R42, R16, 0x2, R106 ;  /* 0x00000002102a7825 */ /* 0x000fc600078e026a */
[----:B------:R2:W5:Y:S04]  /*9620*/  LDG.E.U16 R107, [R44.64] ;  /* 0x000000062c6b7981 */ /* 0x000568000c1e1500 */
[----:B0-----:R0:W5:Y:S02]  /*9630*/  LDG.E.U16 R92, [R42.64] ;  /* 0x000000062a5c7981 */ /* 0x001164000c1e1500 */
[C---:B0-----:R-:W-:Y:S02]  /*9640*/  IMAD.WIDE R42, R16.reuse, 0x2, R142 ;  /* 0x00000002102a7825 */ /* 0x041fe400078e028e */
[----:B------:R-:W5:Y:S02]  /*9650*/  LDL.64 R142, [R1+0x538] ;  /* 0x00053800018e7983 */ /* 0x000f640000100a00 */
[----:B---3--:R-:W-:-:S02]  /*9660*/  IMAD.WIDE R90, R16, 0x2, R104 ;  /* 0x00000002105a7825 */ /* 0x008fc400078e0268 */
[----:B------:R-:W3:Y:S04]  /*9670*/  LDL.64 R104, [R1+0x590] ;  /* 0x0005900001687983 */ /* 0x000ee80000100a00 */
[----:B------:R0:W5:Y:S01]  /*9680*/  LDG.E.U16 R46, [R90.64] ;  /* 0x000000065a2e7981 */ /* 0x000162000c1e1500 */
[----:B--2---:R-:W-:-:S03]  /*9690*/  IMAD.WIDE R44, R16, 0x2, R138 ;  /* 0x00000002102c7825 */ /* 0x004fc600078e028a */
[----:B------:R-:W2:Y:S04]  /*96a0*/  LDL.64 R138, [R1+0x560] ;  /* 0x00056000018a7983 */ /* 0x000ea80000100a00 */
[----:B------:R0:W2:Y:S04]  /*96b0*/  LDG.E.U16 R45, [R44.64] ;  /* 0x000000062c2d7981 */ /* 0x0000a8000c1e1500 */
[----:B0-----:R0:W2:Y:S02]  /*96c0*/  LDG.E.U16 R44, [R42.64] ;  /* 0x000000062a2c7981 */ /* 0x0010a4000c1e1500 */
[----:B0-----:R-:W-:-:S02]  /*96d0*/  IMAD.WIDE R42, R16, 0x2, R182 ;  /* 0x00000002102a7825 */ /* 0x001fc400078e02b6 */
[----:B------:R-:W2:Y:S02]  /*96e0*/  LDL.64 R182, [R1+0x528] ;  /* 0x0005280001b67983 */ /* 0x000ea40000100a00 */
[C---:B-1----:R-:W-:Y:S02]  /*96f0*/  IMAD.WIDE R88, R16.reuse, 0x2, R120 ;  /* 0x0000000210587825 */ /* 0x042fe400078e0278 */
[----:B------:R0:W2:Y:S02]  /*9700*/  LDG.E.U16 R43, [R42.64] ;  /* 0x000000062a2b7981 */ /* 0x0000a4000c1e1500 */
[C---:B------:R-:W-:Y:S02]  /*9710*/  IMAD.WIDE R90, R16.reuse, 0x2, R146 ;  /* 0x00000002105a7825 */ /* 0x040fe400078e0292 */
[----:B------:R1:W2:Y:S02]  /*9720*/  LDG.E.U16 R121, [R88.64] ;  /* 0x0000000658797981 */ /* 0x0002a4000c1e1500 */
[----:B----4-:R-:W-:-:S02]  /*9730*/  IMAD.WIDE R102, R16, 0x2, R102 ;  /* 0x0000000210667825 */ /* 0x010fc400078e0266 */
[----:B------:R-:W4:Y:S02]  /*9740*/  LDL.64 R146, [R1+0x548] ;  /* 0x0005480001927983 */ /* 0x000f240000100a00 */
[C---:B------:R-:W-:Y:S02]  /*9750*/  IMAD.WIDE R116, R16.reuse, 0x2, R116 ;  /* 0x0000000210747825 */ /* 0x040fe400078e0274 */
[----:B------:R0:W4:Y:S02]  /*9760*/  LDG.E.U16 R120, [R102.64] ;  /* 0x0000000666787981 */ /* 0x000124000c1e1500 */
[C---:B-1----:R-:W-:Y:S02]  /*9770*/  IMAD.WIDE R88, R16.reuse, 0x2, R144 ;  /* 0x0000000210587825 */ /* 0x042fe400078e0290 */
[----:B------:R-:W4:Y:S04]  /*9780*/  LDL.64 R144, [R1+0x540] ;  /* 0x0005400001907983 */ /* 0x000f280000100a00 */
[----:B------:R1:W4:Y:S01]  /*9790*/  LDG.E.U16 R106, [R90.64] ;  /* 0x000000065a6a7981 */ /* 0x000322000c1e1500 */
[----:B0-----:R-:W-:-:S03]  /*97a0*/  IMAD.WIDE R102, R16, 0x2, R190 ;  /* 0x0000000210667825 */ /* 0x001fc600078e02be */
[----:B------:R-:W4:Y:S04]  /*97b0*/  LDL.64 R190, [R1+0x510] ;  /* 0x0005100001be7983 */ /* 0x000f280000100a00 */
[----:B-1----:R0:W4:Y:S04]  /*97c0*/  LDG.E.U16 R91, [R88.64] ;  /* 0x00000006585b7981 */ /* 0x002128000c1e1500 */
[----:B------:R1:W4:Y:S01]  /*97d0*/  LDG.E.U16 R90, [R102.64] ;  /* 0x00000006665a7981 */ /* 0x000322000c1e1500 */
[----:B0-----:R-:W-:-:S03]  /*97e0*/  IMAD.WIDE R88, R16, 0x2, R118 ;  /* 0x0000000210587825 */ /* 0x001fc600078e0276 */
[----:B------:R0:W4:Y:S01]  /*97f0*/  LDG.E.U16 R119, [R116.64] ;  /* 0x0000000674777981 */ /* 0x000122000c1e1500 */
[----:B-1----:R-:W-:-:S03]  /*9800*/  IMAD.WIDE R102, R16, 0x2, R178 ;  /* 0x0000000210667825 */ /* 0x002fc600078e02b2 */
[----:B------:R-:W4:Y:S01]  /*9810*/  LDL.64 R178, [R1+0x4f8] ;  /* 0x0004f80001b27983 */ /* 0x000f220000100a00 */
[----:B------:R-:W-:-:S03]  /*9820*/  IMAD.WIDE R54, R16, 0x2, R54 ;  /* 0x0000000210367825 */ /* 0x000fc600078e0236 */
[----:B------:R1:W4:Y:S01]  /*9830*/  LDG.E.U16 R118, [R88.64] ;  /* 0x0000000658767981 */ /* 0x000322000c1e1500 */
[----:B0-----:R-:W-:-:S03]  /*9840*/  IMAD.WIDE R116, R16, 0x2, R174 ;  /* 0x0000000210747825 */ /* 0x001fc600078e02ae */
[----:B------:R-:W4:Y:S01]  /*9850*/  LDL.64 R174, [R1+0x500] ;  /* 0x0005000001ae7983 */ /* 0x000f220000100a00 */
[----:B------:R-:W-:-:S03]  /*9860*/  IMAD.WIDE R140, R16, 0x2, R140 ;  /* 0x00000002108c7825 */ /* 0x000fc600078e028c */
[----:B------:R0:W4:Y:S01]  /*9870*/  LDG.E.U16 R54, [R54.64] ;  /* 0x0000000636367981 */ /* 0x000122000c1e1500 */
[----:B-1----:R-:W-:-:S03]  /*9880*/  IMAD.WIDE R88, R16, 0x2, R186 ;  /* 0x0000000210587825 */ /* 0x002fc600078e02ba */
[----:B------:R-:W4:Y:S04]  /*9890*/  LDL.64 R186, [R1+0x4e0] ;  /* 0x0004e00001ba7983 */ /* 0x000f280000100a00 */
[----:B------:R1:W4:Y:S04]  /*98a0*/  LDG.E.U16 R117, [R116.64] ;  /* 0x0000000674757981 */ /* 0x000328000c1e1500 */
[----:B------:R0:W4:Y:S04]  /*98b0*/  LDG.E.U16 R89, [R88.64] ;  /* 0x0000000658597981 */ /* 0x000128000c1e1500 */
[----:B------:R0:W4:Y:S01]  /*98c0*/  LDG.E.U16 R103, [R102.64] ;  /* 0x0000000666677981 */ /* 0x000122000c1e1500 */
[----:B---3--:R-:W-:-:S06]  /*98d0*/  IMAD.WIDE R104, R16, 0x2, R104 ;  /* 0x0000000210687825 */ /* 0x008fcc00078e0268 */
[----:B------:R3:W4:Y:S04]  /*98e0*/  LDG.E.U16 R105, [R104.64] ;  /* 0x0000000668697981 */ /* 0x000728000c1e1500 */
[----:B---3--:R3:W4:Y:S02]  /*98f0*/  LDG.E.U16 R104, [R140.64] ;  /* 0x000000068c687981 */ /* 0x008724000c1e1500 */
[C---:B---3--:R-:W-:Y:S02]  /*9900*/  IMAD.WIDE R140, R16.reuse, 0x2, R202 ;  /* 0x00000002108c7825 */ /* 0x048fe400078e02ca */
[----:B------:R-:W3:Y:S02]  /*9910*/  LDL.64 R202, [R1+0x4c8] ;  /* 0x0004c80001ca7983 */ /* 0x000ee40000100a00 */
[----:B-----5:R-:W-:-:S02]  /*9920*/  IMAD.WIDE R142, R16, 0x2, R142 ;  /* 0x00000002108e7825 */ /* 0x020fc400078e028e */
[----:B0-----:R0:W5:Y:S04]  /*9930*/  LDG.E.U16 R102, [R140.64] ;  /* 0x000000068c667981 */ /* 0x001168000c1e1500 */
[----:B-1----:R1:W5:Y:S01]  /*9940*/  LDG.E.U16 R116, [R142.64] ;  /* 0x000000068e747981 */ /* 0x002362000c1e1500 */
[----:B--2---:R-:W-:-:S05]  /*9950*/  IMAD.WIDE R138, R16, 0x2, R138 ;  /* 0x00000002108a7825 */ /* 0x004fca00078e028a */
[----:B------:R2:W5:Y:S02]  /*9960*/  LDG.E.U16 R42, [R138.64] ;  /* 0x000000068a2a7981 */ /* 0x000564000c1e1500 */
[C---:B--2---:R-:W-:Y:S02]  /*9970*/  IMAD.WIDE R138, R16.reuse, 0x2, R182 ;  /* 0x00000002108a7825 */ /* 0x044fe400078e02b6 */
[----:B------:R-:W2:Y:S04]  /*9980*/  LDL.64 R182, [R1+0x4d8] ;  /* 0x0004d80001b67983 */ /* 0x000ea80000100a00 */
[----:B------:R0:W5:Y:S02]  /*9990*/  LDG.E.U16 R55, [R138.64] ;  /* 0x000000068a377981 */ /* 0x000164000c1e1500 */
[----:B0-----:R-:W-:-:S02]  /*99a0*/  IMAD.WIDE R138, R16, 0x2, R200 ;  /* 0x00000002108a7825 */ /* 0x001fc400078e02c8 */
[----:B------:R-:W5:Y:S02]  /*99b0*/  LDL.64 R200, [R1+0x4c0] ;  /* 0x0004c00001c87983 */ /* 0x000f640000100a00 */
[C---:B----4-:R-:W-:Y:S02]  /*99c0*/  IMAD.WIDE R146, R16.reuse, 0x2, R146 ;  /* 0x0000000210927825 */ /* 0x050fe400078e0292 */
[----:B------:R0:W4:Y:S02]  /*99d0*/  LDG.E.U16 R150, [R138.64] ;  /* 0x000000068a967981 */ /* 0x000124000c1e1500 */
[C---:B------:R-:W-:Y:S02]  /*99e0*/  IMAD.WIDE R144, R16.reuse, 0x2, R144 ;  /* 0x0000000210907825 */ /* 0x040fe400078e0290 */
[----:B------:R0:W4:Y:S02]  /*99f0*/  LDG.E.U16 R88, [R146.64] ;  /* 0x0000000692587981 */ /* 0x000124000c1e1500 */
[----:B-1----:R-:W-:-:S02]  /*9a00*/  IMAD.WIDE R142, R16, 0x2, R190 ;  /* 0x00000002108e7825 */ /* 0x002fc400078e02be */
[----:B------:R1:W4:Y:S04]  /*9a10*/  LDG.E.U16 R41, [R144.64] ;  /* 0x0000000690297981 */ /* 0x000328000c1e1500 */
[----:B------:R-:W4:Y:S01]  /*9a20*/  LDL.64 R190, [R1+0x4b8] ;  /* 0x0004b80001be7983 */ /* 0x000f220000100a00 */
[----:B------:R-:W-:-:S03]  /*9a30*/  IMAD.WIDE R140, R16, 0x2, R198 ;  /* 0x00000002108c7825 */ /* 0x000fc600078e02c6 */
[----:B------:R-:W4:Y:S01]  /*9a40*/  LDL.64 R198, [R1+0x4a8] ;  /* 0x0004a80001c67983 */ /* 0x000f220000100a00 */
[----:B-1----:R-:W-:-:S03]  /*9a50*/  IMAD.WIDE R144, R16, 0x2, R194 ;  /* 0x0000000210907825 */ /* 0x002fc600078e02c2 */
[----:B------:R-:W4:Y:S04]  /*9a60*/  LDL.64 R194, [R1+0x4a0] ;  /* 0x0004a00001c27983 */ /* 0x000f280000100a00 */
[----:B------:R1:W4:Y:S04]  /*9a70*/  LDG.E.U16 R156, [R144.64] ;  /* 0x00000006909c7981 */ /* 0x000328000c1e1500 */
[----:B------:R1:W4:Y:S01]  /*9a80*/  LDG.E.U16 R154, [R142.64] ;  /* 0x000000068e9a7981 */ /* 0x000322000c1e1500 */
[----:B0-----:R-:W-:-:S03]  /*9a90*/  IMAD.WIDE R138, R16, 0x2, R178 ;  /* 0x00000002108a7825 */ /* 0x001fc600078e02b2 */
[----:B------:R-:W4:Y:S04]  /*9aa0*/  LDL.64 R178, [R1+0x498] ;  /* 0x0004980001b27983 */ /* 0x000f280000100a00 */
[----:B------:R0:W4:Y:S01]  /*9ab0*/  LDG.E.U16 R152, [R140.64] ;  /* 0x000000068c987981 */ /* 0x000122000c1e1500 */
[----:B------:R-:W-:-:S03]  /*9ac0*/  IMAD.WIDE R146, R16, 0x2, R174 ;  /* 0x0000000210927825 */ /* 0x000fc600078e02ae */
[----:B------:R-:W4:Y:S01]  /*9ad0*/  LDL.64 R174, [R1+0x4b0] ;  /* 0x0004b00001ae7983 */ /* 0x000f220000100a00 */
[----:B-1----:R-:W-:-:S03]  /*9ae0*/  IMAD.WIDE R142, R16, 0x2, R210 ;  /* 0x00000002108e7825 */ /* 0x002fc600078e02d2 */
[----:B------:R1:W4:Y:S01]  /*9af0*/  LDG.E.U16 R146, [R146.64] ;  /* 0x0000000692927981 */ /* 0x000322000c1e1500 */
[----:B------:R-:W-:-:S03]  /*9b00*/  IMAD.WIDE R144, R16, 0x2, R186 ;  /* 0x0000000210907825 */ /* 0x000fc600078e02ba */
[----:B------:R-:W4:Y:S01]  /*9b10*/  LDL.64 R210, [R1+0x490] ;  /* 0x0004900001d27983 */ /* 0x000f220000100a00 */
[----:B0-----:R-:W-:-:S03]  /*9b20*/  IMAD.WIDE R140, R16, 0x2, R214 ;  /* 0x00000002108c7825 */ /* 0x001fc600078e02d6 */
[----:B------:R-:W4:Y:S04]  /*9b30*/  LDL.64 R186, [R1+0x488] ;  /* 0x0004880001ba7983 */ /* 0x000f280000100a00 */
[----:B-1----:R2:W4:Y:S04]  /*9b40*/  LDG.E.U16 R147, [R138.64] ;  /* 0x000000068a937981 */ /* 0x002528000c1e1500 */
[----:B------:R0:W4:Y:S04]  /*9b50*/  LDG.E.U16 R144, [R144.64] ;  /* 0x0000000690907981 */ /* 0x000128000c1e1500 */
[----:B------:R1:W4:Y:S04]  /*9b60*/  LDG.E.U16 R160, [R140.64] ;  /* 0x000000068ca07981 */ /* 0x000328000c1e1500 */
[----:B------:R3:W4:Y:S04]  /*9b70*/  LDG.E.U16 R162, [R142.64] ;  /* 0x000000068ea27981 */ /* 0x000728000c1e1500 */
[----:B------:R-:W4:Y:S01]  /*9b80*/  LDL.64 R214, [R1+0x470] ;  /* 0x0004700001d67983 */ /* 0x000f220000100a00 */
[----:B-1----:R-:W-:-:S03]  /*9b90*/  IMAD.WIDE R140, R16, 0x2, R206 ;  /* 0x00000002108c7825 */ /* 0x002fc600078e02ce */
[----:B------:R-:W4:Y:S04]  /*9ba0*/  LDL.64 R206, [R1+0x458] ;  /* 0x0004580001ce7983 */ /* 0x000f280000100a00 */
[----:B------:R4:W4:Y:S01]  /*9bb0*/  LDG.E.U16 R166, [R140.64] ;  /* 0x000000068ca67981 */ /* 0x000922000c1e1500 */
[----:B---3--:R-:W-:-:S03]  /*9bc0*/  IMAD.WIDE R142, R16, 0x2, R202 ;  /* 0x00000002108e7825 */ /* 0x008fc600078e02ca */
[----:B------:R-:W3:Y:S04]  /*9bd0*/  LDL.64 R202, [R1+0x418] ;  /* 0x0004180001ca7983 */ /* 0x000ee80000100a00 */
[----:B------:R1:W3:Y:S01]  /*9be0*/  LDG.E.U16 R168, [R142.64] ;  /* 0x000000068ea87981 */ /* 0x0002e2000c1e1500 */
[----:B--2---:R-:W-:-:S03]  /*9bf0*/  IMAD.WIDE R138, R16, 0x2, R182 ;  /* 0x00000002108a7825 */ /* 0x004fc600078e02b6 */
[----:B------:R-:W2:Y:S04]  /*9c00*/  LDL.64 R182, [R1+0x480] ;  /* 0x0004800001b67983 */ /* 0x000ea80000100a00 */
[----:B0-----:R5:W3:Y:S02]  /*9c10*/  LDG.E.U16 R145, [R138.64] ;  /* 0x000000068a917981 */ /* 0x001ae4000c1e1500 */
[C---:B-----5:R-:W-:Y:S02]  /*9c20*/  IMAD.WIDE R138, R16.reuse, 0x2, R200 ;  /* 0x00000002108a7825 */ /* 0x060fe400078e02c8 */
[----:B------:R-:W5:Y:S04]  /*9c30*/  LDL.64 R200, [R1+0x478] ;  /* 0x0004780001c87983 */ /* 0x000f680000100a00 */
[----:B------:R0:W3:Y:S01]  /*9c40*/  LDG.E.U16 R170, [R138.64] ;  /* 0x000000068aaa7981 */ /* 0x0000e2000c1e1500 */
[----:B----4-:R-:W-:-:S03]  /*9c50*/  IMAD.WIDE R140, R16, 0x2, R190 ;  /* 0x00000002108c7825 */ /* 0x010fc600078e02be */
[----:B------:R-:W4:Y:S01]  /*9c60*/  LDL.64 R190, [R1+0x438] ;  /* 0x0004380001be7983 */ /* 0x000f220000100a00 */
[----:B0-----:R-:W-:-:S03]  /*9c70*/  IMAD.WIDE R138, R16, 0x2, R198 ;  /* 0x00000002108a7825 */ /* 0x001fc600078e02c6 */
[----:B------:R0:W3:Y:S04]  /*9c80*/  LDG.E.U16 R172, [R140.64] ;  /* 0x000000068cac7981 */ /* 0x0000e8000c1e1500 */
[----:B------:R-:W4:Y:S01]  /*9c90*/  LDL.64 R198, [R1+0x3f8] ;  /* 0x0003f80001c67983 */ /* 0x000f220000100a00 */
[----:B0-----:R-:W-:-:S03]  /*9ca0*/  IMAD.WIDE R140, R16, 0x2, R194 ;  /* 0x00000002108c7825 */ /* 0x001fc600078e02c2 */
[----:B------:R-:W4:Y:S01]  /*9cb0*/  LDL.64 R194, [R1+0x3d8] ;  /* 0x0003d80001c27983 */ /* 0x000f220000100a00 */
[----:B-1----:R-:W-:-:S03]  /*9cc0*/  IMAD.WIDE R142, R16, 0x2, R174 ;  /* 0x00000002108e7825 */ /* 0x002fc600078e02ae */
[----:B------:R0:W4:Y:S04]  /*9cd0*/  LDG.E.U16 R175, [R138.64] ;  /* 0x000000068aaf7981 */ /* 0x000128000c1e1500 */
[----:B------:R1:W4:Y:S01]  /*9ce0*/  LDG.E.U16 R174, [R142.64] ;  /* 0x000000068eae7981 */ /* 0x000322000c1e1500 */
[----:B0-----:R-:W-:-:S03]  /*9cf0*/  IMAD.WIDE R138, R16, 0x2, R210 ;  /* 0x00000002108a7825 */ /* 0x001fc600078e02d2 */
[----:B------:R-:W4:Y:S01]  /*9d00*/  LDL.64 R210, [R1+0x398] ;  /* 0x0003980001d27983 */ /* 0x000f220000100a00 */
[----:B-1----:R-:W-:-:S03]  /*9d10*/  IMAD.WIDE R142, R16, 0x2, R178 ;  /* 0x00000002108e7825 */ /* 0x002fc600078e02b2 */
[----:B------:R0:W4:Y:S04]  /*9d20*/  LDG.E.U16 R178, [R140.64] ;  /* 0x000000068cb27981 */ /* 0x000128000c1e1500 */
[----:B------:R2:W4:Y:S01]  /*9d30*/  LDG.E.U16 R179, [R142.64] ;  /* 0x000000068eb37981 */ /* 0x000522000c1e1500 */
[----:B0-----:R-:W-:-:S04]  /*9d40*/  IMAD.WIDE R140, R16, 0x2, R186 ;  /* 0x00000002108c7825 */ /* 0x001fc800078e02ba */
[C---:B--2---:R-:W-:Y:S02]  /*9d50*/  IMAD.WIDE R142, R16.reuse, 0x2, R182 ;  /* 0x00000002108e7825 */ /* 0x044fe400078e02b6 */
[----:B------:R5:W2:Y:S04]  /*9d60*/  LDG.E.U16 R182, [R138.64] ;  /* 0x000000068ab67981 */ /* 0x000aa8000c1e1500 */
[----:B------:R0:W2:Y:S04]  /*9d70*/  LDG.E.U16 R183, [R140.64] ;  /* 0x000000068cb77981 */ /* 0x0000a8000c1e1500 */
[----:B------:R4:W2:Y:S01]  /*9d80*/  LDG.E.U16 R186, [R142.64] ;  /* 0x000000068eba7981 */ /* 0x0008a2000c1e1500 */
[----:B-----5:R-:W-:-:S03]  /*9d90*/  IMAD.WIDE R138, R16, 0x2, R200 ;  /* 0x00000002108a7825 */ /* 0x020fc600078e02c8 */
[----:B------:R-:W5:Y:S01]  /*9da0*/  LDL.64 R200, [R1+0x378] ;  /* 0x0003780001c87983 */ /* 0x000f620000100a00 */
[----:B0-----:R-:W-:-:S03]  /*9db0*/  IMAD.WIDE R140, R16, 0x2, R206 ;  /* 0x00000002108c7825 */ /* 0x001fc600078e02ce */
[----:B------:R-:W2:Y:S04]  /*9dc0*/  LDL.64 R206, [R1+0x450] ;  /* 0x0004500001ce7983 */ /* 0x000ea80000100a00 */
[----:B------:R3:W2:Y:S02]  /*9dd0*/  LDG.E.U16 R187, [R138.64] ;  /* 0x000000068abb7981 */ /* 0x0006a4000c1e1500 */
[C---:B---3--:R-:W-:Y:S02]  /*9de0*/  IMAD.WIDE R138, R16.reuse, 0x2, R202 ;  /* 0x00000002108a7825 */ /* 0x048fe400078e02ca */
[----:B------:R-:W3:Y:S02]  /*9df0*/  LDL.64 R202, [R1+0x430] ;  /* 0x0004300001ca7983 */ /* 0x000ee40000100a00 */
[----:B----4-:R-:W-:-:S02]  /*9e00*/  IMAD.WIDE R142, R16, 0x2, R190 ;  /* 0x00000002108e7825 */ /* 0x010fc400078e02be */
[----:B------:R0:W4:Y:S04]  /*9e10*/  LDG.E.U16 R190, [R140.64] ;  /* 0x000000068cbe7981 */ /* 0x000128000c1e1500 */
[----:B------:R1:W4:Y:S01]  /*9e20*/  LDG.E.U16 R191, [R142.64] ;  /* 0x000000068ebf7981 */ /* 0x000322000c1e1500 */
[----:B0-----:R-:W-:-:S04]  /*9e30*/  IMAD.WIDE R140, R16, 0x2, R198 ;  /* 0x00000002108c7825 */ /* 0x001fc800078e02c6 */
[C---:B-1----:R-:W-:Y:S02]  /*9e40*/  IMAD.WIDE R142, R16.reuse, 0x2, R194 ;  /* 0x00000002108e7825 */ /* 0x042fe400078e02c2 */
[----:B------:R0:W4:Y:S04]  /*9e50*/  LDG.E.U16 R194, [R138.64] ;  /* 0x000000068ac27981 */ /* 0x000128000c1e1500 */
[----:B------:R1:W4:Y:S04]  /*9e60*/  LDG.E.U16 R195, [R140.64] ;  /* 0x000000068cc37981 */ /* 0x000328000c1e1500 */
[----:B------:R5:W4:Y:S01]  /*9e70*/  LDG.E.U16 R198, [R142.64] ;  /* 0x000000068ec67981 */ /* 0x000b22000c1e1500 */
[----:B0-----:R-:W-:-:S03]  /*9e80*/  IMAD.WIDE R138, R16, 0x2, R218 ;  /* 0x00000002108a7825 */ /* 0x001fc600078e02da */
[----:B------:R-:W4:Y:S01]  /*9e90*/  LDL.64 R218, [R1+0x390] ;  /* 0x0003900001da7983 */ /* 0x000f220000100a00 */
[----:B-1----:R-:W-:-:S03]  /*9ea0*/  IMAD.WIDE R140, R16, 0x2, R210 ;  /* 0x00000002108c7825 */ /* 0x002fc600078e02d2 */
[----:B------:R-:W4:Y:S04]  /*9eb0*/  LDL.64 R210, [R1+0x3d0] ;  /* 0x0003d00001d27983 */ /* 0x000f280000100a00 */
[----:B------:R0:W4:Y:S02]  /*9ec0*/  LDG.E.U16 R199, [R138.64] ;  /* 0x000000068ac77981 */ /* 0x000124000c1e1500 */
[C---:B0-----:R-:W-:Y:S02]  /*9ed0*/  IMAD.WIDE R138, R16.reuse, 0x2, R214 ;  /* 0x00000002108a7825 */ /* 0x041fe400078e02d6 */
[----:B------:R-:W4:Y:S02]  /*9ee0*/  LDL.64 R214, [R1+0x370] ;  /* 0x0003700001d67983 */ /* 0x000f240000100a00 */
[----:B-----5:R-:W-:-:S02]  /*9ef0*/  IMAD.WIDE R142, R16, 0x2, R200 ;  /* 0x00000002108e7825 */ /* 0x020fc400078e02c8 */
[----:B------:R2:W5:Y:S04]  /*9f00*/  LDG.E.U16 R200, [R140.64] ;  /* 0x000000068cc87981 */ /* 0x000568000c1e1500 */
[----:B------:R3:W5:Y:S01]  /*9f10*/  LDG.E.U16 R201, [R142.64] ;  /* 0x000000068ec97981 */ /* 0x000762000c1e1500 */
[----:B--2---:R-:W-:-:S04]  /*9f20*/  IMAD.WIDE R140, R16, 0x2, R206 ;  /* 0x00000002108c7825 */ /* 0x004fc800078e02ce */
[C---:B---3--:R-:W-:Y:S02]  /*9f30*/  IMAD.WIDE R142, R16.reuse, 0x2, R202 ;  /* 0x00000002108e7825 */ /* 0x048fe400078e02ca */
[----:B------:R0:W2:Y:S04]  /*9f40*/  LDG.E.U16 R202, [R138.64] ;  /* 0x000000068aca7981 */ /* 0x0000a8000c1e1500 */
[----:B------:R1:W3:Y:S04]  /*9f50*/  LDG.E.U16 R203, [R140.64] ;  /* 0x000000068ccb7981 */ /* 0x0002e8000c1e1500 */
[----:B------:R4:W2:Y:S01]  /*9f60*/  LDG.E.U16 R206, [R142.64] ;  /* 0x000000068ece7981 */ /* 0x0008a2000c1e1500 */
[----:B0-----:R-:W-:-:S03]  /*9f70*/  IMAD.WIDE R138, R16, 0x2, R230 ;  /* 0x00000002108a7825 */ /* 0x001fc600078e02e6 */
[----:B------:R-:W2:Y:S01]  /*9f80*/  LDL.64 R230, [R1+0x3e8] ;  /* 0x0003e80001e67983 */ /* 0x000ea20000100a00 */
[----:B-1----:R-:W-:-:S03]  /*9f90*/  IMAD.WIDE R140, R16, 0x2, R222 ;  /* 0x00000002108c7825 */ /* 0x002fc600078e02de */
[----:B------:R-:W2:Y:S04]  /*9fa0*/  LDL.64 R222, [R1+0x428] ;  /* 0x0004280001de7983 */ /* 0x000ea80000100a00 */
[----:B------:R0:W3:Y:S02]  /*9fb0*/  LDG.E.U16 R207, [R138.64] ;  /* 0x000000068acf7981 */ /* 0x0000e4000c1e1500 */
[C---:B0-----:R-:W-:Y:S02]  /*9fc0*/  IMAD.WIDE R138, R16.reuse, 0x2, R226 ;  /* 0x00000002108a7825 */ /* 0x041fe400078e02e2 */
        /* <DEDUP_REMOVED lines=10> */
[----:B------:R-:W4:Y:S04]  /*a070*/  LDL.64 R234, [R1+0x368] ;  /* 0x0003680001ea7983 */ /* 0x000f280000100a00 */
[----:B------:R0:W4:Y:S02]  /*a080*/  LDG.E.U16 R219, [R138.64] ;  /* 0x000000068adb7981 */ /* 0x000124000c1e1500 */
[C---:B0-----:R-:W-:Y:S02]  /*a090*/  IMAD.WIDE R138, R16.reuse, 0x2, R246 ;  /* 0x00000002108a7825 */ /* 0x041fe400078e02f6 */
[----:B------:R-:W4:Y:S02]  /*a0a0*/  LDL.64 R246, [R1+0x3c0] ;  /* 0x0003c00001f67983 */ /* 0x000f240000100a00 */
[----:B--2---:R-:W-:-:S05]  /*a0b0*/  IMAD.WIDE R142, R16, 0x2, R222 ;  /* 0x00000002108e7825 */ /* 0x004fca00078e02de */
[----:B------:R3:W2:Y:S02]  /*a0c0*/  LDG.E.U16 R223, [R142.64] ;  /* 0x000000068edf7981 */ /* 0x0006a4000c1e1500 */
[C---:B---3--:R-:W-:Y:S02]  /*a0d0*/  IMAD.WIDE R142, R16.reuse, 0x2, R226 ;  /* 0x00000002108e7825 */ /* 0x048fe400078e02e2 */
[----:B------:R0:W3:Y:S04]  /*a0e0*/  LDG.E.U16 R226, [R138.64] ;  /* 0x000000068ae27981 */ /* 0x0000e8000c1e1500 */
[----:B0-----:R-:W2:Y:S01]  /*a0f0*/  LDL.64 R138, [R1+0x3a8] ;  /* 0x0003a800018a7983 */ /* 0x001ea20000100a00 */
[----:B-1----:R-:W-:-:S03]  /*a100*/  IMAD.WIDE R140, R16, 0x2, R238 ;  /* 0x00000002108c7825 */ /* 0x002fc600078e02ee */
[----:B------:R-:W3:Y:S04]  /*a110*/  LDL.64 R238, [R1+0x420] ;  /* 0x0004200001ee7983 */ /* 0x000ee80000100a00 */
[----:B------:R0:W3:Y:S02]  /*a120*/  LDG.E.U16 R222, [R140.64] ;  /* 0x000000068cde7981 */ /* 0x0000e4000c1e1500 */
[C---:B0-----:R-:W-:Y:S02]  /*a130*/  IMAD.WIDE R140, R16.reuse, 0x2, R230 ;  /* 0x00000002108c7825 */ /* 0x041fe400078e02e6 */
[----:B------:R4:W3:Y:S04]  /*a140*/  LDG.E.U16 R230, [R142.64] ;  /* 0x000000068ee67981 */ /* 0x0008e8000c1e1500 */
[----:B------:R0:W3:Y:S04]  /*a150*/  LDG.E.U16 R227, [R140.64] ;  /* 0x000000068ce37981 */ /* 0x0000e8000c1e1500 */
[----:B0-----:R-:W3:Y:S01]  /*a160*/  LDL.64 R140, [R1+0x388] ;  /* 0x00038800018c7983 */ /* 0x001ee20000100a00 */
[----:B--2---:R-:W-:-:S05]  /*a170*/  IMAD.WIDE R138, R16, 0x2, R138 ;  /* 0x00000002108a7825 */ /* 0x004fca00078e028a */
[----:B------:R0:W2:Y:S04]  /*a180*/  LDG.E.U16 R231, [R138.64] ;  /* 0x000000068ae77981 */ /* 0x0000a8000c1e1500 */
[----:B0-----:R-:W2:Y:S01]  /*a190*/  LDL.64 R138, [R1+0x460] ;  /* 0x00046000018a7983 */ /* 0x001ea20000100a00 */
[----:B----4-:R-:W-:-:S05]  /*a1a0*/  IMAD.WIDE R142, R16, 0x2, R234 ;  /* 0x00000002108e7825 */ /* 0x010fca00078e02ea */
[----:B------:R0:W4:Y:S01]  /*a1b0*/  LDG.E.U16 R235, [R142.64] ;  /* 0x000000068eeb7981 */ /* 0x000122000c1e1500 */
[----:B---3--:R-:W-:-:S05]  /*a1c0*/  IMAD.WIDE R140, R16, 0x2, R140 ;  /* 0x00000002108c7825 */ /* 0x008fca00078e028c */
[----:B------:R1:W3:Y:S01]  /*a1d0*/  LDG.E.U16 R234, [R140.64] ;  /* 0x000000068cea7981 */ /* 0x0002e2000c1e1500 */
[----:B0-----:R-:W-:-:S04]  /*a1e0*/  IMAD.WIDE R142, R16, 0x2, R238 ;  /* 0x00000002108e7825 */ /* 0x001fc800078e02ee */
[C---:B-1----:R-:W-:Y:S02]  /*a1f0*/  IMAD.WIDE R140, R16.reuse, 0x2, R242 ;  /* 0x00000002108c7825 */ /* 0x042fe400078e02f2 */
[----:B------:R0:W3:Y:S04]  /*a200*/  LDG.E.U16 R242, [R142.64] ;  /* 0x000000068ef27981 */ /* 0x0000e8000c1e1500 */
[----:B------:R1:W3:Y:S04]  /*a210*/  LDG.E.U16 R239, [R140.64] ;  /* 0x000000068cef7981 */ /* 0x0002e8000c1e1500 */
[----:B-1----:R-:W3:Y:S01]  /*a220*/  LDL.64 R140, [R1+0x3e0] ;  /* 0x0003e000018c7983 */ /* 0x002ee20000100a00 */
[----:B--2---:R-:W-:-:S05]  /*a230*/  IMAD.WIDE R138, R16, 0x2, R138 ;  /* 0x00000002108a7825 */ /* 0x004fca00078e028a */
[----:B------:R1:W2:Y:S04]  /*a240*/  LDG.E.U16 R238, [R138.64] ;  /* 0x000000068aee7981 */ /* 0x0002a8000c1e1500 */
[----:B-1----:R-:W2:Y:S01]  /*a250*/  LDL.64 R138, [R1+0x400] ;  /* 0x00040000018a7983 */ /* 0x002ea20000100a00 */
[----:B0-----:R-:W-:-:S05]  /*a260*/  IMAD.WIDE R142, R16, 0x2, R246 ;  /* 0x00000002108e7825 */ /* 0x001fca00078e02f6 */
[----:B------:R0:W4:Y:S04]  /*a270*/  LDG.E.U16 R247, [R142.64] ;  /* 0x000000068ef77981 */ /* 0x000128000c1e1500 */
[----:B0-----:R-:W4:Y:S01]  /*a280*/  LDL.64 R142, [R1+0x360] ;  /* 0x00036000018e7983 */ /* 0x001f220000100a00 */
[----:B---3--:R-:W-:-:S05]  /*a290*/  IMAD.WIDE R140, R16, 0x2, R140 ;  /* 0x00000002108c7825 */ /* 0x008fca00078e028c */
[----:B------:R0:W3:Y:S04]  /*a2a0*/  LDG.E.U16 R246, [R140.64] ;  /* 0x000000068cf67981 */ /* 0x0000e8000c1e1500 */
[----:B0-----:R-:W3:Y:S01]  /*a2b0*/  LDL.64 R140, [R1+0x380] ;  /* 0x00038000018c7983 */ /* 0x001ee20000100a00 */
[----:B--2---:R-:W-:-:S05]  /*a2c0*/  IMAD.WIDE R138, R16, 0x2, R138 ;  /* 0x00000002108a7825 */ /* 0x004fca00078e028a */
[----:B------:R0:W2:Y:S04]  /*a2d0*/  LDG.E.U16 R243, [R138.64] ;  /* 0x000000068af37981 */ /* 0x0000a8000c1e1500 */
[----:B0-----:R-:W2:Y:S01]  /*a2e0*/  LDL.64 R138, [R1+0x3a0] ;  /* 0x0003a000018a7983 */ /* 0x001ea20000100a00 */
[----:B----4-:R-:W-:-:S06]  /*a2f0*/  IMAD.WIDE R142, R16, 0x2, R142 ;  /* 0x00000002108e7825 */ /* 0x010fcc00078e028e */
[----:B------:R0:W4:Y:S01]  /*a300*/  LDG.E.U16 R142, [R142.64] ;  /* 0x000000068e8e7981 */ /* 0x000122000c1e1500 */
[----:B---3--:R-:W-:-:S06]  /*a310*/  IMAD.WIDE R140, R16, 0x2, R140 ;  /* 0x00000002108c7825 */ /* 0x008fcc00078e028c */
[----:B------:R1:W3:Y:S01]  /*a320*/  LDG.E.U16 R140, [R140.64] ;  /* 0x000000068c8c7981 */ /* 0x0002e2000c1e1500 */
[----:B------:R-:W-:Y:S02]  /*a330*/  F2FP.PACK_AB R40, R32, R40 ;  /* 0x000000282028723e */ /* 0x000fe400000000ff */
[----:B------:R-:W-:Y:S01]  /*a340*/  F2FP.PACK_AB R132, R34, R132 ;  /* 0x000000842284723e */ /* 0x000fe200000000ff */
[----:B------:R-:W-:Y:S01]  /*a350*/  LDS R32, [R23] ;  /* 0x0000000017207984 */ /* 0x000fe20000000800 */
[----:B------:R-:W-:-:S03]  /*a360*/  F2FP.PACK_AB R131, R33, R131 ;  /* 0x000000832183723e */ /* 0x000fc600000000ff */
[----:B------:R-:W-:Y:S04]  /*a370*/  LDS R34, [R22] ;  /* 0x0000000016227984 */ /* 0x000fe80000000800 */
[----:B------:R-:W-:Y:S01]  /*a380*/  LDS R33, [R24] ;  /* 0x0000000018217984 */ /* 0x000fe20000000800 */
[----:B0-----:R-:W-:Y:S01]  /*a390*/  LOP3.LUT R143, R11, 0x20, RZ, 0x3c, !PT ;  /* 0x000000200b8f7812 */ /* 0x001fe200078e3cff */
[----:B--2---:R-:W-:-:S06]  /*a3a0*/  IMAD.WIDE R138, R16, 0x2, R138 ;  /* 0x00000002108a7825 */ /* 0x004fcc00078e028a */
[----:B------:R0:W2:Y:S04]  /*a3b0*/  LDG.E.U16 R138, [R138.64] ;  /* 0x000000068a8a7981 */ /* 0x0000a8000c1e1500 */
[----:B0-----:R-:W0:Y:S02]  /*a3c0*/  S2R R139, SR_TID.X ;  /* 0x00000000008b7919 */ /* 0x001e240000002100 */
[----:B0-----:R-:W-:-:S06]  /*a3d0*/  LOP3.LUT R139, R139, 0x1c, RZ, 0xc0, !PT ;  /* 0x0000001c8b8b7812 */ /* 0x001fcc00078ec0ff */
[----:B------:R-:W-:Y:S04]  /*a3e0*/  LDS R139, [R139.X8] ;  /* 0x000000008b8b7984 */ /* 0x000fe80000008800 */
[----:B------:R-:W-:Y:S06]  /*a3f0*/  BAR.SYNC.DEFER_BLOCKING 0x0 ;  /* 0x0000000000007b1d */ /* 0x000fec0000010000 */
        /* <DEDUP_REMOVED lines=56> */
[----:B-1----:R-:W-:-:S03]  /*a780*/  LOP3.LUT R141, R11, 0x40, RZ, 0x3c, !PT ;  /* 0x000000400b8d7812 */ /* 0x002fc600078e3cff */
        /* <DEDUP_REMOVED lines=33> */
[----:B------:R-:W-:-:S03]  /*a9a0*/  F2FP.PACK_AB R39, R39, R149 ;  /* 0x000000952727723e */ /* 0x000fc600000000ff */
[----:B------:R-:W-:Y:S01]  /*a9b0*/  STS.U16 [R141+0xcc00], R223 ;  /* 0x00cc00df8d007388 */ /* 0x000fe20000000400 */
[----:B------:R-:W-:-:S03]  /*a9c0*/  F2FP.PACK_AB R38, R38, R148 ;  /* 0x000000942626723e */ /* 0x000fc600000000ff */
[----:B------:R-:W-:Y:S01]  /*a9d0*/  STS.U16 [R141+0xd400], R226 ;  /* 0x00d400e28d007388 */ /* 0x000fe20000000400 */
[----:B------:R-:W-:Y:S02]  /*a9e0*/  F2FP.PACK_AB R37, R37, R135 ;  /* 0x000000872525723e */ /* 0x000fe400000000ff */
[----:B------:R-:W-:Y:S01]  /*a9f0*/  F2FP.PACK_AB R36, R36, R134 ;  /* 0x000000862424723e */ /* 0x000fe200000000ff */
[----:B------:R-:W-:Y:S01]  /*aa00*/  STS.U16 [R141+0xdc00], R227 ;  /* 0x00dc00e38d007388 */ /* 0x000fe20000000400 */
[----:B------:R-:W-:-:S03]  /*aa10*/  F2FP.PACK_AB R35, R35, R133 ;  /* 0x000000852323723e */ /* 0x000fc600000000ff */
        /* <DEDUP_REMOVED lines=35> */
[----:B----4-:R-:W-:Y:S04]  /*ac50*/  STS.U16 [R252+0xfe00], R142 ;  /* 0x00fe008efc007388 */ /* 0x010fe80000000400 */
[----:B------:R-:W-:Y:S04]  /*ac60*/  STS [R15+0x14000], R40 ;  /* 0x014000280f007388 */ /* 0x000fe80000000800 */
[----:B------:R-:W-:Y:S04]  /*ac70*/  STS [R15+0x14800], R39 ;  /* 0x014800270f007388 */ /* 0x000fe80000000800 */
[----:B------:R-:W-:Y:S04]  /*ac80*/  STS [R15+0x14080], R38 ;  /* 0x014080260f007388 */ /* 0x000fe80000000800 */
[----:B------:R-:W-:Y:S04]  /*ac90*/  STS [R15+0x14880], R37 ;  /* 0x014880250f007388 */ /* 0x000fe80000000800 */
[----:B------:R-:W-:Y:S04]  /*aca0*/  STS [R15+0x15000], R36 ;  /* 0x015000240f007388 */ /* 0x000fe80000000800 */
[----:B------:R-:W-:Y:S04]  /*acb0*/  STS [R15+0x15800], R35 ;  /* 0x015800230f007388 */ /* 0x000fe80000000800 */
[----:B------:R-:W-:Y:S04]  /*acc0*/  STS [R15+0x15080], R132 ;  /* 0x015080840f007388 */ /* 0x000fe80000000800 */
[----:B------:R-:W-:Y:S04]  /*acd0*/  STS [R15+0x15880], R131 ;  /* 0x015880830f007388 */ /* 0x000fe80000000800 */
[----:B------:R-:W-:Y:S01]  /*ace0*/  BAR.SYNC.DEFER_BLOCKING 0x0 ;  /* 0x0000000000007b1d */ /* 0x000fe20000010000 */
[----:B0-----:R-:W-:-:S02]  /*acf0*/  FMUL R52, R6, R76 ;  /* 0x0000004c06347220 */ /* 0x001fc40000400000 */
[C---:B------:R-:W-:Y:S02]  /*ad00*/  FMUL R53, R6.reuse, R77 ;  /* 0x0000004d06357220 */ /* 0x040fe40000400000 */
[C---:B------:R-:W-:Y:S02]  /*ad10*/  FMUL R54, R9.reuse, R78 ;  /* 0x0000004e09367220 */ /* 0x040fe40000400000 */
[----:B------:R-:W-:Y:S01]  /*ad20*/  FMUL R55, R9, R79 ;  /* 0x0000004f09377220 */ /* 0x000fe20000400000 */
[----:B------:R-:W-:Y:S04]  /*ad30*/  LDSM.16.M88.4 R88, [R25+0x14000] ;  /* 0x014000001958783b */ /* 0x000fe80000000200 */
[----:B------:R-:W0:Y:S04]  /*ad40*/  LDSM.16.M88.4 R44, [R14] ;  /* 0x000000000e2c783b */ /* 0x000e280000000200 */
[----:B------:R-:W1:Y:S04]  /*ad50*/  LDSM.16.M88.4 R40, [R14+0x4000] ;  /* 0x004000000e28783b */ /* 0x000e680000000200 */
[----:B------:R-:W2:Y:S04]  /*ad60*/  LDSM.16.M88.4 R36, [R14+0x8000] ;  /* 0x008000000e24783b */ /* 0x000ea80000000200 */
[----:B------:R-:W3:Y:S04]  /*ad70*/  LDSM.16.M88.4 R48, [R14+0xc000] ;  /* 0x00c000000e30783b */ /* 0x000ee80000000200 */
[----:B------:R-:W4:Y:S01]  /*ad80*/  LDSM.16.M88.4 R76, [R25+0x15000] ;  /* 0x01500000194c783b */ /* 0x000f220000000200 */
[----:B------:R-:W-:-:S02]  /*ad90*/  FMUL R80, R6, R80 ;  /* 0x0000005006507220 */ /* 0x000fc40000400000 */
[C---:B------:R-:W-:Y:S02]  /*ada0*/  FMUL R81, R6.reuse, R81 ;  /* 0x0000005106517220 */ /* 0x040fe40000400000 */
[C---:B------:R-:W-:Y:S02]  /*adb0*/  FMUL R82, R9.reuse, R82 ;  /* 0x0000005209527220 */ /* 0x040fe40000400000 */
[C---:B------:R-:W-:Y:S02]  /*adc0*/  FMUL R83, R9.reuse, R83 ;  /* 0x0000005309537220 */ /* 0x040fe40000400000 */
[C---:B------:R-:W-:Y:S02]  /*add0*/  FMUL R60, R6.reuse, R60 ;  /* 0x0000003c063c7220 */ /* 0x040fe40000400000 */
[----:B------:R-:W-:Y:S02]  /*ade0*/  FMUL R61, R6, R61 ;  /* 0x0000003d063d7220 */ /* 0x000fe40000400000 */
[----:B------:R-:W-:-:S02]  /*adf0*/  FMUL R62, R9, R62 ;  /* 0x0000003e093e7220 */ /* 0x000fc40000400000 */
[C---:B------:R-:W-:Y:S02]  /*ae00*/  FMUL R63, R9.reuse, R63 ;  /* 0x0000003f093f7220 */ /* 0x040fe40000400000 */
[C---:B------:R-:W-:Y:S02]  /*ae10*/  FMUL R56, R6.reuse, R56 ;  /* 0x0000003806387220 */ /* 0x040fe40000400000 */
[----:B------:R-:W-:Y:S02]  /*ae20*/  FMUL R57, R6, R57 ;  /* 0x0000003906397220 */ /* 0x000fe40000400000 */
[C---:B------:R-:W-:Y:S02]  /*ae30*/  FMUL R58, R9.reuse, R58 ;  /* 0x0000003a093a7220 */ /* 0x040fe40000400000 */
[----:B------:R-:W-:Y:S01]  /*ae40*/  FMUL R59, R9, R59 ;  /* 0x0000003b093b7220 */ /* 0x000fe20000400000 */
[----:B------:R-:W-:Y:S01]  /*ae50*/  LOP3.LUT R119, R25, 0x20, RZ, 0x3c, !PT ;  /* 0x0000002019777812 */ /* 0x000fe200078e3cff */
[C---:B0-----:R-:W-:Y:S04]  /*ae60*/  HMMA.16816.F32 R52, R88.reuse, R44, R52 ;  /* 0x0000002c5834723c */ /* 0x041fe80000001834 */
[----:B------:R-:W-:Y:S04]  /*ae70*/  LDSM.16.M88.4 R92, [R119+0x15000] ;  /* 0x01500000775c783b */ /* 0x000fe80000000200 */
[C---:B-1----:R-:W-:Y:S08]  /*ae80*/  HMMA.16816.F32 R80, R88.reuse, R40, R80 ;  /* 0x000000285850723c */ /* 0x042ff00000001850 */
[C---:B--2---:R-:W-:Y:S08]  /*ae90*/  HMMA.16816.F32 R60, R88.reuse, R36, R60 ;  /* 0x00000024583c723c */ /* 0x044ff0000000183c */
[----:B---3--:R-:W-:Y:S01]  /*aea0*/  HMMA.16816.F32 R56, R88, R48, R56 ;  /* 0x000000305838723c */ /* 0x008fe20000001838 */
[----:B------:R-:W0:Y:S01]  /*aeb0*/  LDSM.16.M88.4 R88, [R119+0x14000] ;  /* 0x014000007758783b */ /* 0x000e220000000200 */
[----:B------:R-:W-:-:S02]  /*aec0*/  FMUL R84, R31, R84 ;  /* 0x000000541f547220 */ /* 0x000fc40000400000 */
[----:B------:R-:W-:Y:S02]  /*aed0*/  FMUL R85, R31, R85 ;  /* 0x000000551f557220 */ /* 0x000fe40000400000 */
[C---:B------:R-:W-:Y:S02]  /*aee0*/  FMUL R86, R29.reuse, R86 ;  /* 0x000000561d567220 */ /* 0x040fe40000400000 */
[----:B------:R-:W-:Y:S02]  /*aef0*/  FMUL R87, R29, R87 ;  /* 0x000000571d577220 */ /* 0x000fe40000400000 */
[C---:B------:R-:W-:Y:S02]  /*af00*/  FMUL R64, R31.reuse, R64 ;  /* 0x000000401f407220 */ /* 0x040fe40000400000 */
[----:B------:R-:W-:Y:S02]  /*af10*/  FMUL R65, R31, R65 ;  /* 0x000000411f417220 */ /* 0x000fe40000400000 */
        /* <DEDUP_REMOVED lines=9> */
[----:B------:R-:W-:Y:S01]  /*afb0*/  FMUL R71, R29, R71 ;  /* 0x000000471d477220 */ /* 0x000fe20000400000 */
[----:B----4-:R-:W-:Y:S01]  /*afc0*/  HMMA.16816.F32 R84, R76, R44, R84 ;  /* 0x0000002c4c54723c */ /* 0x010fe20000001854 */
[----:B------:R-:W-:Y:S02]  /*afd0*/  LOP3.LUT R117, R25, 0x40, RZ, 0x3c, !PT ;  /* 0x0000004019757812 */ /* 0x000fe400078e3cff */
[----:B------:R-:W-:-:S03]  /*afe0*/  LOP3.LUT R118, R14, 0x40, RZ, 0x3c, !PT ;  /* 0x000000400e767812 */ /* 0x000fc600078e3cff */
[----:B------:R-:W-:Y:S02]  /*aff0*/  LDSM.16.M88.4 R100, [R117+0x14000] ;  /* 0x014000007564783b */ /* 0x000fe40000000200 */
[C---:B------:R-:W-:Y:S02]  /*b000*/  HMMA.16816.F32 R64, R76.reuse, R40, R64 ;  /* 0x000000284c40723c */ /* 0x040fe40000001840 */
[----:B------:R-:W1:Y:S04]  /*b010*/  LDSM.16.M88.4 R96, [R118+0x4000] ;  /* 0x004000007660783b */ /* 0x000e680000000200 */
[----:B------:R-:W2:Y:S02]  /*b020*/  LDSM.16.M88.4 R112, [R118+0x8000] ;  /* 0x008000007670783b */ /* 0x000ea40000000200 */
[C---:B------:R-:W-:Y:S02]  /*b030*/  HMMA.16816.F32 R72, R76.reuse, R36, R72 ;  /* 0x000000244c48723c */ /* 0x040fe40000001848 */
[----:B------:R-:W3:Y:S04]  /*b040*/  LDSM.16.M88.4 R108, [R118+0xc000] ;  /* 0x00c00000766c783b */ /* 0x000ee80000000200 */
[----:B------:R-:W-:Y:S02]  /*b050*/  LDSM.16.M88.4 R104, [R117+0x15000] ;  /* 0x015000007568783b */ /* 0x000fe40000000200 */
[----:B------:R-:W-:Y:S02]  /*b060*/  HMMA.16816.F32 R76, R76, R48, R68 ;  /* 0x000000304c4c723c */ /* 0x000fe40000001844 */
[----:B------:R-:W4:Y:S01]  /*b070*/  LDSM.16.M88.4 R68, [R118] ;  /* 0x000000007644783b */ /* 0x000f220000000200 */
[----:B------:R-:W-:-:S05]  /*b080*/  LOP3.LUT R116, R25, 0x60, RZ, 0x3c, !PT ;  /* 0x0000006019747812 */ /* 0x000fca00078e3cff */
[C---:B0-----:R-:W-:Y:S08]  /*b090*/  HMMA.16816.F32 R80, R88.reuse, R42, R80 ;  /* 0x0000002a5850723c */ /* 0x041ff00000001850 */
[C---:B------:R-:W-:Y:S08]  /*b0a0*/  HMMA.16816.F32 R60, R88.reuse, R38, R60 ;  /* 0x00000026583c723c */ /* 0x040ff0000000183c */
[----:B------:R-:W-:Y:S08]  /*b0b0*/  HMMA.16816.F32 R56, R88, R50, R56 ;  /* 0x000000325838723c */ /* 0x000ff00000001838 */
[C---:B------:R-:W-:Y:S08]  /*b0c0*/  HMMA.16816.F32 R84, R92.reuse, R46, R84 ;  /* 0x0000002e5c54723c */ /* 0x040ff00000001854 */
[C---:B------:R-:W-:Y:S01]  /*b0d0*/  HMMA.16816.F32 R64, R92.reuse, R42, R64 ;  /* 0x0000002a5c40723c */ /* 0x040fe20000001840 */
[----:B------:R-:W-:Y:S07]  /*b0e0*/  LDSM.16.M88.4 R40, [R116+0x15000] ;  /* 0x015000007428783b */ /* 0x000fee0000000200 */
[----:B------:R-:W-:Y:S01]  /*b0f0*/  HMMA.16816.F32 R72, R92, R38, R72 ;  /* 0x000000265c48723c */ /* 0x000fe20000001848 */
[----:B------:R-:W0:Y:S07]  /*b100*/  LDSM.16.M88.4 R36, [R116+0x14000] ;  /* 0x014000007424783b */ /* 0x000e2e0000000200 */
[----:B------:R-:W-:Y:S01]  /*b110*/  HMMA.16816.F32 R52, R88, R46, R52 ;  /* 0x0000002e5834723c */ /* 0x000fe20000001834 */
[----:B------:R-:W-:Y:S04]  /*b120*/  LDSM.16.M88.4 R88, [R25+0x14080] ;  /* 0x014080001958783b */ /* 0x000fe80000000200 */
[----:B------:R-:W-:Y:S03]  /*b130*/  LDSM.16.M88.4 R44, [R14+0x80] ;  /* 0x000080000e2c783b */ /* 0x000fe60000000200 */
[----:B------:R-:W-:Y:S01]  /*b140*/  HMMA.16816.F32 R76, R92, R50, R76 ;  /* 0x000000325c4c723c */ /* 0x000fe2000000184c */
[----:B------:R-:W5:Y:S04]  /*b150*/  LDSM.16.M88.4 R48, [R14+0x4080] ;  /* 0x004080000e30783b */ /* 0x000f680000000200 */
[----:B------:R-:W-:Y:S03]  /*b160*/  LDSM.16.M88.4 R92, [R25+0x15080] ;  /* 0x01508000195c783b */ /* 0x000fe60000000200 */
[C---:B-1----:R-:W-:Y:S08]  /*b170*/  HMMA.16816.F32 R80, R100.reuse, R96, R80 ;  /* 0x000000606450723c */ /* 0x042ff00000001850 */
[C---:B--2---:R-:W-:Y:S08]  /*b180*/  HMMA.16816.F32 R60, R100.reuse, R112, R60 ;  /* 0x00000070643c723c */ /* 0x044ff0000000183c */
[----:B---3--:R-:W-:Y:S08]  /*b190*/  HMMA.16816.F32 R56, R100, R108, R56 ;  /* 0x0000006c6438723c */ /* 0x008ff00000001838 */
[C---:B----4-:R-:W-:Y:S08]  /*b1a0*/  HMMA.16816.F32 R84, R104.reuse, R68, R84 ;  /* 0x000000446854723c */ /* 0x050ff00000001854 */
[C---:B------:R-:W-:Y:S08]  /*b1b0*/  HMMA.16816.F32 R64, R104.reuse, R96, R64 ;  /* 0x000000606840723c */ /* 0x040ff00000001840 */
[----:B------:R-:W-:Y:S08]  /*b1c0*/  HMMA.16816.F32 R72, R104, R112, R72 ;  /* 0x000000706848723c */ /* 0x000ff00000001848 */
[----:B------:R-:W-:Y:S01]  /*b1d0*/  HMMA.16816.F32 R52, R100, R68, R52 ;  /* 0x000000446434723c */ /* 0x000fe20000001834 */
[----:B------:R-:W-:Y:S07]  /*b1e0*/  LDSM.16.M88.4 R100, [R14+0xc080] ;  /* 0x00c080000e64783b */ /* 0x000fee0000000200 */
[----:B------:R-:W-:Y:S01]  /*b1f0*/  HMMA.16816.F32 R76, R104, R108, R76 ;  /* 0x0000006c684c723c */ /* 0x000fe2000000184c */
[----:B------:R-:W1:Y:S07]  /*b200*/  LDSM.16.M88.4 R104, [R14+0x8080] ;  /* 0x008080000e68783b */ /* 0x000e6e0000000200 */
[C---:B0-----:R-:W-:Y:S08]  /*b210*/  HMMA.16816.F32 R80, R36.reuse, R98, R80 ;  /* 0x000000622450723c */ /* 0x041ff00000001850 */
[C---:B------:R-:W-:Y:S08]  /*b220*/  HMMA.16816.F32 R60, R36.reuse, R114, R60 ;  /* 0x00000072243c723c */ /* 0x040ff0000000183c */
[----:B------:R-:W-:Y:S08]  /*b230*/  HMMA.16816.F32 R56, R36, R110, R56 ;  /* 0x0000006e2438723c */ /* 0x000ff00000001838 */
[C---:B------:R-:W-:Y:S08]  /*b240*/  HMMA.16816.F32 R84, R40.reuse, R70, R84 ;  /* 0x000000462854723c */ /* 0x040ff00000001854 */
[C---:B------:R-:W-:Y:S08]  /*b250*/  HMMA.16816.F32 R64, R40.reuse, R98, R64 ;  /* 0x000000622840723c */ /* 0x040ff00000001840 */
[----:B------:R-:W-:Y:S01]  /*b260*/  HMMA.16816.F32 R72, R40, R114, R72 ;  /* 0x000000722848723c */ /* 0x000fe20000001848 */
[----:B------:R-:W-:Y:S07]  /*b270*/  LDSM.16.M88.4 R112, [R117+0x15080] ;  /* 0x015080007570783b */ /* 0x000fee0000000200 */
[----:B------:R-:W-:Y:S01]  /*b280*/  HMMA.16816.F32 R52, R36, R70, R52 ;  /* 0x000000462434723c */ /* 0x000fe20000001834 */
[----:B------:R-:W0:Y:S04]  /*b290*/  LDSM.16.M88.4 R36, [R119+0x14080] ;  /* 0x014080007724783b */ /* 0x000e280000000200 */
[----:B------:R-:W-:Y:S03]  /*b2a0*/  LDSM.16.M88.4 R68, [R118+0xc080] ;  /* 0x00c080007644783b */ /* 0x000fe60000000200 */
[----:B------:R-:W-:Y:S01]  /*b2b0*/  HMMA.16816.F32 R76, R40, R110, R76 ;  /* 0x0000006e284c723c */ /* 0x000fe2000000184c */
[----:B------:R-:W2:Y:S07]  /*b2c0*/  LDSM.16.M88.4 R40, [R119+0x15080] ;  /* 0x015080007728783b */ /* 0x000eae0000000200 */
[C---:B-----5:R-:W-:Y:S08]  /*b2d0*/  HMMA.16816.F32 R80, R88.reuse, R48, R80 ;  /* 0x000000305850723c */ /* 0x060ff00000001850 */
[C---:B-1----:R-:W-:Y:S08]  /*b2e0*/  HMMA.16816.F32 R60, R88.reuse, R104, R60 ;  /* 0x00000068583c723c */ /* 0x042ff0000000183c */
[----:B------:R-:W-:Y:S08]  /*b2f0*/  HMMA.16816.F32 R56, R88, R100, R56 ;  /* 0x000000645838723c */ /* 0x000ff00000001838 */
[C---:B------:R-:W-:Y:S08]  /*b300*/  HMMA.16816.F32 R84, R92.reuse, R44, R84 ;  /* 0x0000002c5c54723c */ /* 0x040ff00000001854 */
[C---:B------:R-:W-:Y:S01]  /*b310*/  HMMA.16816.F32 R96, R92.reuse, R48, R64 ;  /* 0x000000305c60723c */ /* 0x040fe20000001840 */
[----:B------:R-:W-:Y:S07]  /*b320*/  LDSM.16.M88.4 R64, [R118+0x4080] ;  /* 0x004080007640783b */ /* 0x000fee0000000200 */
[----:B------:R-:W-:Y:S01]  /*b330*/  HMMA.16816.F32 R108, R92, R104, R72 ;  /* 0x000000685c6c723c */ /* 0x000fe20000001848 */
[----:B------:R-:W-:Y:S07]  /*b340*/  LDSM.16.M88.4 R72, [R118+0x8080] ;  /* 0x008080007648783b */ /* 0x000fee0000000200 */
[----:B------:R-:W-:Y:S01]  /*b350*/  HMMA.16816.F32 R52, R88, R44, R52 ;  /* 0x0000002c5834723c */ /* 0x000fe20000001834 */
[----:B------:R-:W-:Y:S07]  /*b360*/  LDSM.16.M88.4 R88, [R118+0x80] ;  /* 0x000080007658783b */ /* 0x000fee0000000200 */
[----:B------:R-:W-:Y:S01]  /*b370*/  HMMA.16816.F32 R76, R92, R100, R76 ;  /* 0x000000645c4c723c */ /* 0x000fe2000000184c */
[----:B------:R-:W1:Y:S07]  /*b380*/  LDSM.16.M88.4 R92, [R117+0x14080] ;  /* 0x01408000755c783b */ /* 0x000e6e0000000200 */
[C---:B0-----:R-:W-:Y:S01]  /*b390*/  HMMA.16816.F32 R80, R36.reuse, R50, R80 ;  /* 0x000000322450723c */ /* 0x041fe20000001850 */
[----:B------:R-:W0:Y:S07]  /*b3a0*/  S2R R35, SR_CTAID.X ;  /* 0x0000000000237919 */ /* 0x000e2e0000002500 */
[C---:B------:R-:W-:Y:S08]  /*b3b0*/  HMMA.16816.F32 R60, R36.reuse, R106, R60 ;  /* 0x0000006a243c723c */ /* 0x040ff0000000183c */
[----:B------:R-:W-:Y:S08]  /*b3c0*/  HMMA.16816.F32 R56, R36, R102, R56 ;  /* 0x000000662438723c */ /* 0x000ff00000001838 */
[C---:B--2---:R-:W-:Y:S08]  /*b3d0*/  HMMA.16816.F32 R84, R40.reuse, R46, R84 ;  /* 0x0000002e2854723c */ /* 0x044ff00000001854 */
[C---:B------:R-:W-:Y:S08]  /*b3e0*/  HMMA.16816.F32 R96, R40.reuse, R50, R96 ;  /* 0x000000322860723c */ /* 0x040ff00000001860 */
[----:B------:R-:W-:Y:S08]  /*b3f0*/  HMMA.16816.F32 R108, R40, R106, R108 ;  /* 0x0000006a286c723c */ /* 0x000ff0000000186c */
[----:B------:R-:W-:Y:S01]  /*b400*/  HMMA.16816.F32 R52, R36, R46, R52 ;  /* 0x0000002e2434723c */ /* 0x000fe20000001834 */
[----:B------:R-:W-:Y:S07]  /*b410*/  LDSM.16.M88.4 R36, [R116+0x15080] ;  /* 0x015080007424783b */ /* 0x000fee0000000200 */
[----:B------:R-:W-:Y:S01]  /*b420*/  HMMA.16816.F32 R76, R40, R102, R76 ;  /* 0x00000066284c723c */ /* 0x000fe2000000184c */
[----:B------:R-:W2:Y:S01]  /*b430*/  LDSM.16.M88.4 R40, [R116+0x14080] ;  /* 0x014080007428783b */ /* 0x000ea20000000200 */
[----:B0-----:R-:W-:-:S06]  /*b440*/  IMAD.SHL.U32 R35, R35, 0x20, RZ ;  /* 0x0000002023237824 */ /* 0x001fcc00078e00ff */
[----:B-1----:R-:W-:Y:S01]  /*b450*/  HMMA.16816.F32 R80, R92, R64, R80 ;  /* 0x000000405c50723c */ /* 0x002fe20000001850 */
[----:B------:R-:W-:-:S07]  /*b460*/  UIADD3 UR4, UR4, 0x80, URZ ;  /* 0x0000008004047890 */ /* 0x000fce000fffe03f */
[C---:B------:R-:W-:Y:S08]  /*b470*/  HMMA.16816.F32 R60, R92.reuse, R72, R60 ;  /* 0x000000485c3c723c */ /* 0x040ff0000000183c */
[----:B------:R-:W-:Y:S08]  /*b480*/  HMMA.16816.F32 R56, R92, R68, R56 ;  /* 0x000000445c38723c */ /* 0x000ff00000001838 */
[C---:B------:R-:W-:Y:S08]  /*b490*/  HMMA.16816.F32 R84, R112.reuse, R88, R84 ;  /* 0x000000587054723c */ /* 0x040ff00000001854 */
[C---:B------:R-:W-:Y:S08]  /*b4a0*/  HMMA.16816.F32 R96, R112.reuse, R64, R96 ;  /* 0x000000407060723c */ /* 0x040ff00000001860 */
[----:B------:R-:W-:Y:S08]  /*b4b0*/  HMMA.16816.F32 R108, R112, R72, R108 ;  /* 0x00000048706c723c */ /* 0x000ff0000000186c */
[----:B------:R-:W-:Y:S08]  /*b4c0*/  HMMA.16816.F32 R52, R92, R88, R52 ;  /* 0x000000585c34723c */ /* 0x000ff00000001834 */
[----:B------:R-:W-:Y:S01]  /*b4d0*/  HMMA.16816.F32 R112, R112, R68, R76 ;  /* 0x000000447070723c */ /* 0x000fe2000000184c */
[----:B------:R-:W-:-:S04]  /*b4e0*/  IADD3 R35, R35, 0x20, RZ ;  /* 0x0000002023237810 */ /* 0x000fc80007ffe0ff */
[----:B------:R-:W-:Y:S01]  /*b4f0*/  ISETP.LE.AND P2, PT, R35, UR4, PT ;  /* 0x0000000423007c0c */ /* 0x000fe2000bf43270 */
[----:B------:R-:W-:Y:S02]  /*b500*/  FFMA R130, R6, R130, R139 ;  /* 0x0000008206827223 */ /* 0x000fe4000000008b */
[----:B------:R-:W-:Y:S01]  /*b510*/  IMAD.MOV.U32 R6, RZ, RZ, 0x80 ;  /* 0x00000080ff067424 */ /* 0x000fe200078e00ff */
[----:B--2---:R-:W-:Y:S01]  /*b520*/  HMMA.16816.F32 R80, R40, R66, R80 ;  /* 0x000000422850723c */ /* 0x004fe20000001850 */
[----:B------:R-:W-:Y:S02]  /*b530*/  FFMA R8, R9, R8, R34 ;  /* 0x0000000809087223 */ /* 0x000fe40000000022 */
[C---:B------:R-:W-:Y:S02]  /*b540*/  IMAD R7, R6.reuse, c[0x0][0x1a4], R7 ;  /* 0x0000690006077a24 */ /* 0x040fe400078e0207 */
[----:B------:R-:W-:-:S03]  /*b550*/  IMAD R16, R6, c[0x0][0x1b4], R16 ;  /* 0x00006d0006107a24 */ /* 0x000fc600078e0210 */
[----:B------:R-:W-:Y:S01]  /*b560*/  HMMA.16816.F32 R60, R40, R74, R60 ;  /* 0x0000004a283c723c */ /* 0x000fe2000000183c */
[----:B------:R-:W-:Y:S01]  /*b570*/  FFMA R10, R31, R10, R32 ;  /* 0x0000000a1f0a7223 */ /* 0x000fe20000000020 */
[----:B------:R-:W-:Y:S01]  /*b580*/  MOV R31, R3 ;  /* 0x00000003001f7202 */ /* 0x000fe20000000f00 */
[----:B------:R-:W-:-:S05]  /*b590*/  FFMA R30, R29, R30, R33 ;  /* 0x0000001e1d1e7223 */ /* 0x000fca0000000021 */
[----:B------:R-:W-:Y:S01]  /*b5a0*/  HMMA.16816.F32 R56, R40, R70, R56 ;  /* 0x000000462838723c */ /* 0x000fe20000001838 */
[----:B------:R-:W-:Y:S02]  /*b5b0*/  IMAD.MOV.U32 R6, RZ, RZ, R2 ;  /* 0x000000ffff067224 */ /* 0x000fe400078e0002 */
[----:B------:R-:W-:Y:S02]  /*b5c0*/  IMAD.MOV.U32 R9, RZ, RZ, R4 ;  /* 0x000000ffff097224 */ /* 0x000fe400078e0004 */
[----:B------:R-:W-:-:S03]  /*b5d0*/  IMAD.MOV.U32 R29, RZ, RZ, R5 ;  /* 0x000000ffff1d7224 */ /* 0x000fc600078e0005 */
[-C--:B------:R-:W-:Y:S08]  /*b5e0*/  HMMA.16816.F32 R76, R40, R90.reuse, R52 ;  /* 0x0000005a284c723c */ /* 0x080ff00000001834 */
[C---:B------:R-:W-:Y:S08]  /*b5f0*/  HMMA.16816.F32 R84, R36.reuse, R90, R84 ;  /* 0x0000005a2454723c */ /* 0x040ff00000001854 */
[C---:B------:R-:W-:Y:S08]  /*b600*/  HMMA.16816.F32 R64, R36.reuse, R66, R96 ;  /* 0x000000422440723c */ /* 0x040ff00000001860 */
[C---:B------:R-:W-:Y:S08]  /*b610*/  HMMA.16816.F32 R72, R36.reuse, R74, R108 ;  /* 0x0000004a2448723c */ /* 0x040ff0000000186c */
[----:B------:R-:W-:Y:S01]  /*b620*/  HMMA.16816.F32 R68, R36, R70, R112 ;  /* 0x000000462444723c */ /* 0x000fe20000001870 */
[----:B------:R-:W-:Y:S01]  /*b630*/  @P2 CALL.REL.NOINC `(.L_x_0) ;  /* 0x0000001000002944 */ /* 0x000fe20003c00000 */
[----:B------:R-:W-:Y:S06]  /*b640*/  BRA `(.L_x_9) ;  /* 0xffffa08000007947 */ /* 0x000fec000383ffff */
.L_x_0:
[----:B------:R-:W0:Y:S01]  /*b650*/  S2R R32, SR_TID.X ;  /* 0x0000000000207919 */ /* 0x000e220000002100 */
[----:B------:R-:W-:Y:S01]  /*b660*/  IMAD.MOV.U32 R49, RZ, RZ, R8 ;  /* 0x000000ffff317224 */ /* 0x000fe200078e0008 */
[----:B------:R-:W-:Y:S01]  /*b670*/  FSETP.GEU.AND P3, PT, R130, 1.175494350822287508e-38, PT ;  /* 0x008000008200780b */ /* 0x000fe20003f6e000 */
[----:B------:R-:W-:Y:S01]  /*b680*/  IMAD.MOV.U32 R29, RZ, RZ, R10 ;  /* 0x000000ffff1d7224 */ /* 0x000fe200078e000a */
[----:B------:R-:W1:Y:S01]  /*b690*/  S2R R96, SR_TID.X ;  /* 0x0000000000607919 */ /* 0x000e620000002100 */
[----:B------:R-:W-:-:S02]  /*b6a0*/  FSETP.GEU.AND P5, PT, R30, 1.175494350822287508e-38, PT ;  /* 0x008000001e00780b */ /* 0x000fc40003fae000 */
[----:B------:R-:W-:Y:S01]  /*b6b0*/  FSETP.GEU.AND P4, PT, R49, 1.175494350822287508e-38, PT ;  /* 0x008000003100780b */ /* 0x000fe20003f8e000 */
[----:B------:R-:W2:Y:S01]  /*b6c0*/  S2R R94, SR_CTAID.X ;  /* 0x00000000005e7919 */ /* 0x000ea20000002500 */
[----:B------:R-:W-:-:S03]  /*b6d0*/  FSETP.GEU.AND P6, PT, R29, 1.175494350822287508e-38, PT ;  /* 0x008000001d00780b */ /* 0x000fc60003fce000 */
[----:B------:R-:W3:Y:S04]  /*b6e0*/  S2R R95, SR_CTAID.Y ;  /* 0x00000000005f7919 */ /* 0x000ee80000002600 */
[----:B------:R-:W4:Y:S04]  /*b6f0*/  S2R R53, SR_TID.X ;  /* 0x0000000000357919 */ /* 0x000f280000002100 */
[----:B------:R-:W-:Y:S01]  /*b700*/  BAR.SYNC.DEFER_BLOCKING 0x0 ;  /* 0x0000000000007b1d */ /* 0x000fe20000010000 */
[C---:B0-----:R-:W-:Y:S02]  /*b710*/  LOP3.LUT R34, R32.reuse, 0xe0, RZ, 0xc0, !PT ;  /* 0x000000e020227812 */ /* 0x041fe400078ec0ff */
[----:B------:R-:W-:-:S02]  /*b720*/  LOP3.LUT R33, R32, 0x3, RZ, 0xc0, !PT ;  /* 0x0000000320217812 */ /* 0x000fc400078ec0ff */
[----:B------:R-:W-:Y:S01]  /*b730*/  LOP3.LUT R32, R32, 0xff, RZ, 0xc0, !PT ;  /* 0x000000ff20207812 */ /* 0x000fe200078ec0ff */
[C---:B-1----:R-:W-:Y:S01]  /*b740*/  IMAD.SHL.U32 R16, R96.reuse, 0x10, RZ ;  /* 0x0000001060107824 */ /* 0x042fe200078e00ff */
[----:B------:R-:W-:Y:S01]  /*b750*/  LOP3.LUT R12, R96, 0xc, RZ, 0xc0, !PT ;  /* 0x0000000c600c7812 */ /* 0x000fe200078ec0ff */
[----:B------:R-:W-:Y:S01]  /*b760*/  IMAD R20, R33, 0x2, R34 ;  /* 0x0000000221147824 */ /* 0x000fe200078e0222 */
[----:B------:R-:W-:Y:S02]  /*b770*/  ISETP.GE.U32.AND P0, PT, R32, 0x20, PT ;  /* 0x000000202000780c */ /* 0x000fe40003f06070 */
[----:B------:R-:W0:Y:S01]  /*b780*/  S2R R32, SR_TID.X ;  /* 0x0000000000207919 */ /* 0x000e220000002100 */
[----:B--2---:R-:W-:Y:S02]  /*b790*/  SHF.L.U32 R94, R94, 0x5, RZ ;  /* 0x000000055e5e7819 */ /* 0x004fe400000006ff */
[--C-:B------:R-:W-:Y:S02]  /*b7a0*/  SHF.R.S32.HI R18, RZ, 0x4, R96.reuse ;  /* 0x00000004ff127819 */ /* 0x100fe40000011460 */
[----:B------:R-:W-:-:S02]  /*b7b0*/  LOP3.LUT R94, R94, 0x1f, R96, 0xf8, !PT ;  /* 0x0000001f5e5e7812 */ /* 0x000fc400078ef860 */
[----:B----4-:R-:W-:-:S03]  /*b7c0*/  SHF.R.U32.HI R53, RZ, 0x5, R53 ;  /* 0x00000005ff357819 */ /* 0x010fc60000011635 */
[----:B------:R-:W-:Y:S01]  /*b7d0*/  IMAD R10, R94, c[0x0][0x1c4], RZ ;  /* 0x000071005e0a7a24 */ /* 0x000fe200078e02ff */
[----:B------:R-:W-:-:S03]  /*b7e0*/  SGXT.U32 R53, R53, 0x3 ;  /* 0x000000033535781a */ /* 0x000fc60000000000 */
[C---:B------:R-:W-:Y:S02]  /*b7f0*/  IMAD.SHL.U32 R19, R10.reuse, 0x2, RZ ;  /* 0x000000020a137824 */ /* 0x040fe400078e00ff */
[----:B------:R-:W-:Y:S01]  /*b800*/  IMAD.HI R10, R10, 0x2, RZ ;  /* 0x000000020a0a7827 */ /* 0x000fe200078e02ff */
[----:B0-----:R-:W-:-:S04]  /*b810*/  SHF.L.U32 R0, R32, 0x3, RZ ;  /* 0x0000000320007819 */ /* 0x001fc800000006ff */
[----:B------:R-:W-:Y:S02]  /*b820*/  LOP3.LUT R7, R0, 0x1f8, RZ, 0xc0, !PT ;  /* 0x000001f800077812 */ /* 0x000fe400078ec0ff */
[----:B------:R-:W-:-:S03]  /*b830*/  LOP3.LUT R0, R32, 0xc0, RZ, 0xc0, !PT ;  /* 0x000000c020007812 */ /* 0x000fc600078ec0ff */
[----:B------:R-:W-:Y:S01]  /*b840*/  IMAD R6, R12, 0x400, R7 ;  /* 0x000004000c067824 */ /* 0x000fe200078e0207 */
[----:B------:R-:W-:Y:S01]  /*b850*/  SHF.R.U32.HI R9, RZ, 0x1, R0 ;  /* 0x00000001ff097819 */ /* 0x000fe20000011600 */
[----:B------:R-:W-:Y:S02]  /*b860*/  FMUL R0, R130, 8388608 ;  /* 0x4b00000082007820 */ /* 0x000fe40000400000 */
[----:B---3--:R-:W-:Y:S01]  /*b870*/  IMAD R7, R95, c[0x0][0x1c0], RZ ;  /* 0x000070005f077a24 */ /* 0x008fe200078e02ff */
[----:B------:R-:W-:Y:S01]  /*b880*/  LOP3.LUT R9, R6, R9, RZ, 0x3c, !PT ;  /* 0x0000000906097212 */ /* 0x000fe200078e3cff */
[----:B------:R-:W-:Y:S01]  /*b890*/  FMUL R6, R49, 8388608 ;  /* 0x4b00000031067820 */ /* 0x000fe20000400000 */
[----:B------:R-:W-:Y:S01]  /*b8a0*/  FSEL R50, R0, R130, !P3 ;  /* 0x0000008200327208 */ /* 0x000fe20005800000 */
[C---:B------:R-:W-:Y:S02]  /*b8b0*/  IMAD.SHL.U32 R8, R7.reuse, 0x2, RZ ;  /* 0x0000000207087824 */ /* 0x040fe400078e00ff */
[----:B------:R-:W-:Y:S01]  /*b8c0*/  IMAD.HI R7, R7, 0x2, RZ ;  /* 0x0000000207077827 */ /* 0x000fe200078e02ff */
[----:B------:R-:W-:-:S02]  /*b8d0*/  FSEL R51, R6, R49, !P4 ;  /* 0x0000003106337208 */ /* 0x000fc40006000000 */
[----:B------:R-:W-:Y:S01]  /*b8e0*/  IADD3 R0, R50, -0x3f3504f3, RZ ;  /* 0xc0cafb0d32007810 */ /* 0x000fe20007ffe0ff */
[----:B------:R-:W-:-:S03]  /*b8f0*/  FMUL R6, R29, 8388608 ;  /* 0x4b0000001d067820 */ /* 0x000fc60000400000 */
[----:B------:R-:W-:Y:S02]  /*b900*/  LOP3.LUT R11, R0, 0xff800000, RZ, 0xc0, !PT ;  /* 0xff800000000b7812 */ /* 0x000fe400078ec0ff */
[----:B------:R-:W-:Y:S02]  /*b910*/  FSEL R52, R6, R29, !P6 ;  /* 0x0000001d06347208 */ /* 0x000fe40007000000 */
[----:B------:R-:W-:Y:S01]  /*b920*/  IADD3 R0, R51, -0x3f3504f3, RZ ;  /* 0xc0cafb0d33007810 */ /* 0x000fe20007ffe0ff */
[----:B------:R0:W-:Y:S01]  /*b930*/  I2F R13, R11 ;  /* 0x0000000b000d7306 */ /* 0x0001e20000201400 */
[----:B------:R-:W-:Y:S02]  /*b940*/  IADD3 R6, R52, -0x3f3504f3, RZ ;  /* 0xc0cafb0d34067810 */ /* 0x000fe40007ffe0ff */
[----:B------:R-:W-:Y:S01]  /*b950*/  LOP3.LUT R14, R0, 0xff800000, RZ, 0xc0, !PT ;  /* 0xff800000000e7812 */ /* 0x000fe200078ec0ff */
[----:B------:R-:W-:Y:S01]  /*b960*/  FMUL R0, R30, 8388608 ;  /* 0x4b0000001e007820 */ /* 0x000fe20000400000 */
[----:B------:R-:W-:-:S02]  /*b970*/  LOP3.LUT R17, R6, 0xff800000, RZ, 0xc0, !PT ;  /* 0xff80000006117812 */ /* 0x000fc400078ec0ff */
[----:B------:R-:W-:Y:S01]  /*b980*/  IADD3 R6, P1, P2, R19, c[0x0][0x178], R8 ;  /* 0x00005e0013067a10 */ /* 0x000fe20007a3e008 */
[----:B------:R1:W2:Y:S01]  /*b990*/  I2F R15, R14 ;  /* 0x0000000e000f7306 */ /* 0x0002a20000201400 */
[----:B------:R-:W-:Y:S01]  /*b9a0*/  FSEL R0, R0, R30, !P5 ;  /* 0x0000001e00007208 */ /* 0x000fe20006800000 */
[----:B0-----:R-:W-:Y:S01]  /*b9b0*/  IMAD.IADD R11, R50, 0x1, -R11 ;  /* 0x00000001320b7824 */ /* 0x001fe200078e0a0b */
[----:B------:R-:W-:Y:S02]  /*b9c0*/  IADD3.X R7, R10, c[0x0][0x17c], R7, P1, P2 ;  /* 0x00005f000a077a10 */ /* 0x000fe40000fe4407 */
[C---:B------:R-:W-:Y:S01]  /*b9d0*/  FSETP.GT.AND P2, PT, |R30|.reuse, 8.50705917302346158658e+37, PT ;  /* 0x7e8000001e00780b */ /* 0x040fe20003f44200 */
[----:B------:R-:W-:Y:S01]  /*b9e0*/  FADD R11, R11, -1 ;  /* 0xbf8000000b0b7421 */ /* 0x000fe20000000000 */
[----:B------:R-:W-:Y:S01]  /*b9f0*/  FSETP.GEU.AND P1, PT, |R30|, 1.175494350822287508e-38, PT ;  /* 0x008000001e00780b */ /* 0x000fe20003f2e200 */
[----:B------:R-:W-:Y:S01]  /*ba00*/  I2F R19, R17 ;  /* 0x0000001100137306 */ /* 0x000fe20000201400 */
[----:B------:R-:W-:Y:S01]  /*ba10*/  SGXT R10, R18, 0x1 ;  /* 0x00000001120a781a */ /* 0x000fe20000000200 */
[----:B-1----:R-:W-:Y:S01]  /*ba20*/  IMAD.IADD R14, R51, 0x1, -R14 ;  /* 0x00000001330e7824 */ /* 0x002fe200078e0a0e */
[----:B------:R-:W-:-:S02]  /*ba30*/  IADD3 R8, R0, -0x3f3504f3, RZ ;  /* 0xc0cafb0d00087810 */ /* 0x000fc40007ffe0ff */
[----:B------:R-:W-:Y:S01]  /*ba40*/  LOP3.LUT R25, R10, 0x1020, RZ, 0xc0, !PT ;  /* 0x000010200a197812 */ /* 0x000fe200078ec0ff */
[----:B------:R-:W-:Y:S01]  /*ba50*/  FADD R14, R14, -1 ;  /* 0xbf8000000e0e7421 */ /* 0x000fe20000000000 */
[----:B------:R-:W-:Y:S02]  /*ba60*/  LOP3.LUT R21, R8, 0xff800000, RZ, 0xc0, !PT ;  /* 0xff80000008157812 */ /* 0x000fe400078ec0ff */
[----:B------:R-:W-:Y:S01]  /*ba70*/  LEA R25, R12, R25, 0x1 ;  /* 0x000000190c197211 */ /* 0x000fe200078e08ff */
[----:B------:R-:W-:Y:S01]  /*ba80*/  @P2 FMUL R30, R30, 0.25 ;  /* 0x3e8000001e1e2820 */ /* 0x000fe20000400000 */
[----:B------:R-:W-:Y:S01]  /*ba90*/  FSEL R12, RZ, -23, P4 ;  /* 0xc1b80000ff0c7808 */ /* 0x000fe20002000000 */
[----:B------:R-:W0:Y:S01]  /*baa0*/  I2F R23, R21 ;  /* 0x0000001500177306 */ /* 0x000e220000201400 */
[----:B------:R-:W-:Y:S01]  /*bab0*/  FSEL R10, RZ, -23, P3 ;  /* 0xc1b80000ff0a7808 */ /* 0x000fe20001800000 */
[----:B------:R-:W-:Y:S01]  /*bac0*/  @!P1 FMUL R30, R30, 16777216 ;  /* 0x4b8000001e1e9820 */ /* 0x000fe20000400000 */
[----:B------:R-:W-:Y:S01]  /*bad0*/  FSETP.GT.AND P3, PT, |R29|, 8.50705917302346158658e+37, PT ;  /* 0x7e8000001d00780b */ /* 0x000fe20003f64200 */
[----:B--2---:R-:W-:Y:S01]  /*bae0*/  FFMA.FTZ R15, R15, 1.1920928955078125e-07, R12 ;  /* 0x340000000f0f7823 */ /* 0x004fe2000001000c */
[----:B------:R-:W-:Y:S01]  /*baf0*/  FSETP.GEU.AND P4, PT, |R29|, 1.175494350822287508e-38, PT ;  /* 0x008000001d00780b */ /* 0x000fe20003f8e200 */
[----:B------:R-:W-:Y:S01]  /*bb00*/  @P2 FMUL R71, R71, 0.25 ;  /* 0x3e80000047472820 */ /* 0x000fe20000400000 */
[----:B------:R-:W-:Y:S01]  /*bb10*/  SHF.R.U32.HI R18, RZ, 0x1, R96 ;  /* 0x00000001ff127819 */ /* 0x000fe20000011660 */
[----:B------:R-:W1:Y:S01]  /*bb20*/  MUFU.RCP R12, R30 ;  /* 0x0000001e000c7308 */ /* 0x000e620000001000 */
[----:B------:R-:W-:Y:S01]  /*bb30*/  @P2 FMUL R70, R70, 0.25 ;  /* 0x3e80000046462820 */ /* 0x000fe20000400000 */
[----:B------:R-:W-:Y:S01]  /*bb40*/  LOP3.LUT R8, R16, 0x70, RZ, 0xc0, !PT ;  /* 0x0000007010087812 */ /* 0x000fe200078ec0ff */
[----:B------:R-:W-:Y:S01]  /*bb50*/  @P2 FMUL R75, R75, 0.25 ;  /* 0x3e8000004b4b2820 */ /* 0x000fe20000400000 */
[----:B------:R-:W-:Y:S01]  /*bb60*/  LOP3.LUT R27, R18, 0xc, RZ, 0xc0, !PT ;  /* 0x0000000c121b7812 */ /* 0x000fe200078ec0ff */
[----:B------:R-:W-:Y:S01]  /*bb70*/  @P2 FMUL R74, R74, 0.25 ;  /* 0x3e8000004a4a2820 */ /* 0x000fe20000400000 */
[----:B------:R-:W-:Y:S01]  /*bb80*/  FSEL R18, RZ, -23, P5 ;  /* 0xc1b80000ff127808 */ /* 0x000fe20002800000 */
[----:B------:R-:W-:Y:S01]  /*bb90*/  @P2 FMUL R67, R67, 0.25 ;  /* 0x3e80000043432820 */ /* 0x000fe20000400000 */
[----:B------:R-:W-:Y:S01]  /*bba0*/  FSETP.GEU.AND P5, PT, |R130|, 1.175494350822287508e-38, PT ;  /* 0x008000008200780b */ /* 0x000fe20003fae200 */
[----:B------:R-:W-:Y:S01]  /*bbb0*/  @P2 FMUL R66, R66, 0.25 ;  /* 0x3e80000042422820 */ /* 0x000fe20000400000 */
[----:B------:R-:W-:Y:S01]  /*bbc0*/  LOP3.LUT R96, R96, 0x1c, RZ, 0xc0, !PT ;  /* 0x0000001c60607812 */ /* 0x000fe200078ec0ff */
[----:B------:R-:W-:-:S02]  /*bbd0*/  @P2 FMUL R87, R87, 0.25 ;  /* 0x3e80000057572820 */ /* 0x000fc40000400000 */
[----:B------:R-:W-:Y:S01]  /*bbe0*/  @P2 FMUL R86, R86, 0.25 ;  /* 0x3e80000056562820 */ /* 0x000fe20000400000 */
[----:B------:R-:W-:Y:S01]  /*bbf0*/  FSETP.GT.AND P2, PT, |R130|, 8.50705917302346158658e+37, PT ;  /* 0x7e8000008200780b */ /* 0x000fe20003f44200 */
[----:B------:R-:W-:Y:S02]  /*bc00*/  @P3 FMUL R29, R29, 0.25 ;  /* 0x3e8000001d1d3820 */ /* 0x000fe40000400000 */
[----:B------:R-:W-:Y:S02]  /*bc10*/  IMAD.SHL.U32 R16, R20, 0x10, RZ ;  /* 0x0000001014107824 */ /* 0x000fe400078e00ff */
[----:B------:R-:W-:Y:S02]  /*bc20*/  @!P1 FMUL R71, R71, 16777216 ;  /* 0x4b80000047479820 */ /* 0x000fe40000400000 */
[----:B------:R-:W-:Y:S01]  /*bc30*/  @!P1 FMUL R70, R70, 16777216 ;  /* 0x4b80000046469820 */ /* 0x000fe20000400000 */
[----:B------:R-:W-:Y:S01]  /*bc40*/  LOP3.LUT R48, R25, R16, RZ, 0x3c, !PT ;  /* 0x0000001019307212 */ /* 0x000fe200078e3cff */
[----:B------:R-:W-:Y:S01]  /*bc50*/  @!P1 FMUL R75, R75, 16777216 ;  /* 0x4b8000004b4b9820 */ /* 0x000fe20000400000 */
[----:B------:R-:W-:Y:S01]  /*bc60*/  FSEL R16, RZ, -23, P6 ;  /* 0xc1b80000ff107808 */ /* 0x000fe20003000000 */
[----:B------:R-:W-:Y:S01]  /*bc70*/  @!P1 FMUL R74, R74, 16777216 ;  /* 0x4b8000004a4a9820 */ /* 0x000fe20000400000 */
[----:B------:R-:W-:Y:S01]  /*bc80*/  ISETP.GE.U32.AND P6, PT, R51, 0x7f800000, PT ;  /* 0x7f8000003300780c */ /* 0x000fe20003fc6070 */
[----:B------:R-:W-:-:S02]  /*bc90*/  @!P1 FMUL R67, R67, 16777216 ;  /* 0x4b80000043439820 */ /* 0x000fc40000400000 */
[----:B------:R-:W-:Y:S02]  /*bca0*/  @!P1 FMUL R66, R66, 16777216 ;  /* 0x4b80000042429820 */ /* 0x000fe40000400000 */
[----:B------:R-:W-:Y:S02]  /*bcb0*/  @!P1 FMUL R87, R87, 16777216 ;  /* 0x4b80000057579820 */ /* 0x000fe40000400000 */
[----:B------:R-:W-:Y:S01]  /*bcc0*/  @!P1 FMUL R86, R86, 16777216 ;  /* 0x4b80000056569820 */ /* 0x000fe20000400000 */
[----:B------:R-:W-:Y:S01]  /*bcd0*/  FSETP.GT.AND P1, PT, |R49|, 8.50705917302346158658e+37, PT ;  /* 0x7e8000003100780b */ /* 0x000fe20003f24200 */
[----:B------:R-:W-:Y:S02]  /*bce0*/  @!P4 FMUL R29, R29, 16777216 ;  /* 0x4b8000001d1dc820 */ /* 0x000fe40000400000 */
[----:B------:R-:W-:Y:S02]  /*bcf0*/  FFMA.FTZ R10, R13, 1.1920928955078125e-07, R10 ;  /* 0x340000000d0a7823 */ /* 0x000fe4000001000a */
[----:B0-----:R-:W-:-:S02]  /*bd00*/  FFMA.FTZ R23, R23, 1.1920928955078125e-07, R18 ;  /* 0x3400000017177823 */ /* 0x001fc40000010012 */
[C---:B-1----:R-:W-:Y:S02]  /*bd10*/  FMUL R13, R12.reuse, R71 ;  /* 0x000000470c0d7220 */ /* 0x042fe40000400000 */
[C---:B------:R-:W-:Y:S02]  /*bd20*/  FMUL R18, R12.reuse, R70 ;  /* 0x000000460c127220 */ /* 0x040fe40000400000 */
[C---:B------:R-:W-:Y:S02]  /*bd30*/  FMUL R22, R12.reuse, R75 ;  /* 0x0000004b0c167220 */ /* 0x040fe40000400000 */
[C---:B------:R-:W-:Y:S02]  /*bd40*/  FMUL R25, R12.reuse, R74 ;  /* 0x0000004a0c197220 */ /* 0x040fe40000400000 */
[C---:B------:R-:W-:Y:S02]  /*bd50*/  FMUL R26, R12.reuse, R67 ;  /* 0x000000430c1a7220 */ /* 0x040fe40000400000 */
[----:B------:R-:W-:Y:S01]  /*bd60*/  FMUL R28, R12, R66 ;  /* 0x000000420c1c7220 */ /* 0x000fe20000400000 */
[----:B------:R-:W-:Y:S01]  /*bd70*/  F2FP.PACK_AB R25, R18, R25 ;  /* 0x000000191219723e */ /* 0x000fe200000000ff */
[----:B------:R-:W-:-:S02]  /*bd80*/  FMUL R31, R12, R87 ;  /* 0x000000570c1f7220 */ /* 0x000fc40000400000 */
[----:B------:R-:W-:Y:S02]  /*bd90*/  FMUL R33, R12, R86 ;  /* 0x000000560c217220 */ /* 0x000fe40000400000 */
[----:B------:R-:W0:Y:S01]  /*bda0*/  MUFU.RCP R12, R29 ;  /* 0x0000001d000c7308 */ /* 0x000e220000001000 */
[----:B------:R-:W-:Y:S01]  /*bdb0*/  @P3 FMUL R69, R69, 0.25 ;  /* 0x3e80000045453820 */ /* 0x000fe20000400000 */
[----:B------:R-:W-:Y:S01]  /*bdc0*/  F2FP.PACK_AB R26, R26, R31 ;  /* 0x0000001f1a1a723e */ /* 0x000fe200000000ff */
[----:B------:R-:W-:Y:S02]  /*bdd0*/  @P3 FMUL R68, R68, 0.25 ;  /* 0x3e80000044443820 */ /* 0x000fe40000400000 */
[----:B------:R-:W-:Y:S02]  /*bde0*/  @P3 FMUL R73, R73, 0.25 ;  /* 0x3e80000049493820 */ /* 0x000fe40000400000 */
[----:B------:R-:W-:Y:S02]  /*bdf0*/  @P3 FMUL R72, R72, 0.25 ;  /* 0x3e80000048483820 */ /* 0x000fe40000400000 */
[----:B------:R-:W-:-:S02]  /*be00*/  @P3 FMUL R65, R65, 0.25 ;  /* 0x3e80000041413820 */ /* 0x000fc40000400000 */
[----:B------:R-:W-:Y:S02]  /*be10*/  @P3 FMUL R64, R64, 0.25 ;  /* 0x3e80000040403820 */ /* 0x000fe40000400000 */
[----:B------:R-:W-:Y:S02]  /*be20*/  @P3 FMUL R85, R85, 0.25 ;  /* 0x3e80000055553820 */ /* 0x000fe40000400000 */
[----:B------:R-:W-:Y:S01]  /*be30*/  @P3 FMUL R84, R84, 0.25 ;  /* 0x3e80000054543820 */ /* 0x000fe20000400000 */
[----:B------:R-:W-:Y:S01]  /*be40*/  FSETP.GEU.AND P3, PT, |R49|, 1.175494350822287508e-38, PT ;  /* 0x008000003100780b */ /* 0x000fe20003f6e200 */
[----:B------:R-:W-:Y:S02]  /*be50*/  @P2 FMUL R130, R130, 0.25 ;  /* 0x3e80000082822820 */ /* 0x000fe40000400000 */
[----:B------:R-:W-:Y:S02]  /*be60*/  @!P4 FMUL R69, R69, 16777216 ;  /* 0x4b8000004545c820 */ /* 0x000fe40000400000 */
[----:B------:R-:W-:-:S02]  /*be70*/  @!P4 FMUL R68, R68, 16777216 ;  /* 0x4b8000004444c820 */ /* 0x000fc40000400000 */
[----:B------:R-:W-:Y:S02]  /*be80*/  @!P4 FMUL R73, R73, 16777216 ;  /* 0x4b8000004949c820 */ /* 0x000fe40000400000 */
[----:B------:R-:W-:Y:S02]  /*be90*/  @!P4 FMUL R72, R72, 16777216 ;  /* 0x4b8000004848c820 */ /* 0x000fe40000400000 */
[----:B------:R-:W-:Y:S02]  /*bea0*/  @!P4 FMUL R65, R65, 16777216 ;  /* 0x4b8000004141c820 */ /* 0x000fe40000400000 */
[----:B------:R-:W-:Y:S02]  /*beb0*/  @!P4 FMUL R64, R64, 16777216 ;  /* 0x4b8000004040c820 */ /* 0x000fe40000400000 */
[----:B------:R-:W-:Y:S02]  /*bec0*/  @!P4 FMUL R85, R85, 16777216 ;  /* 0x4b8000005555c820 */ /* 0x000fe40000400000 */
[----:B------:R-:W-:Y:S01]  /*bed0*/  @!P4 FMUL R84, R84, 16777216 ;  /* 0x4b8000005454c820 */ /* 0x000fe20000400000 */
[----:B------:R-:W-:Y:S01]  /*bee0*/  ISETP.GE.U32.AND P4, PT, R52, 0x7f800000, PT ;  /* 0x7f8000003400780c */ /* 0x000fe20003f86070 */
[----:B------:R-:W-:-:S02]  /*bef0*/  @!P5 FMUL R130, R130, 16777216 ;  /* 0x4b8000008282d820 */ /* 0x000fc40000400000 */
[----:B------:R-:W-:Y:S02]  /*bf00*/  IMAD.IADD R8, R8, 0x1, R27 ;  /* 0x0000000108087824 */ /* 0x000fe400078e021b */
[----:B------:R-:W-:Y:S02]  /*bf10*/  FFMA.FTZ R16, R19, 1.1920928955078125e-07, R16 ;  /* 0x3400000013107823 */ /* 0x000fe40000010010 */
[C---:B0-----:R-:W-:Y:S02]  /*bf20*/  FMUL R19, R12.reuse, R69 ;  /* 0x000000450c137220 */ /* 0x041fe40000400000 */
[C---:B------:R-:W-:Y:S02]  /*bf30*/  FMUL R20, R12.reuse, R68 ;  /* 0x000000440c147220 */ /* 0x040fe40000400000 */
[C---:B------:R-:W-:Y:S02]  /*bf40*/  FMUL R24, R12.reuse, R73 ;  /* 0x000000490c187220 */ /* 0x040fe40000400000 */
[----:B------:R-:W-:-:S02]  /*bf50*/  FMUL R27, R12, R72 ;  /* 0x000000480c1b7220 */ /* 0x000fc40000400000 */
[C---:B------:R-:W-:Y:S02]  /*bf60*/  FMUL R29, R12.reuse, R65 ;  /* 0x000000410c1d7220 */ /* 0x040fe40000400000 */
[----:B------:R-:W-:Y:S01]  /*bf70*/  FMUL R30, R12, R64 ;  /* 0x000000400c1e7220 */ /* 0x000fe20000400000 */
[----:B------:R-:W-:Y:S01]  /*bf80*/  F2FP.PACK_AB R47, R20, R27 ;  /* 0x0000001b142f723e */ /* 0x000fe200000000ff */
[C---:B------:R-:W-:Y:S02]  /*bf90*/  FMUL R32, R12.reuse, R85 ;  /* 0x000000550c207220 */ /* 0x040fe40000400000 */
[----:B------:R-:W-:Y:S02]  /*bfa0*/  FMUL R35, R12, R84 ;  /* 0x000000540c237220 */ /* 0x000fe40000400000 */
[----:B------:R-:W0:Y:S01]  /*bfb0*/  MUFU.RCP R12, R130 ;  /* 0x00000082000c7308 */ /* 0x000e220000001000 */
[----:B------:R-:W-:Y:S02]  /*bfc0*/  @P2 FMUL R57, R57, 0.25 ;  /* 0x3e80000039392820 */ /* 0x000fe40000400000 */
[----:B------:R-:W-:Y:S01]  /*bfd0*/  @P2 FMUL R56, R56, 0.25 ;  /* 0x3e80000038382820 */ /* 0x000fe20000400000 */
[----:B------:R-:W-:Y:S01]  /*bfe0*/  F2FP.PACK_AB R46, R30, R35 ;  /* 0x000000231e2e723e */ /* 0x000fe200000000ff */
[----:B------:R-:W-:-:S02]  /*bff0*/  @P2 FMUL R61, R61, 0.25 ;  /* 0x3e8000003d3d2820 */ /* 0x000fc40000400000 */
[----:B------:R-:W-:Y:S02]  /*c000*/  @P2 FMUL R60, R60, 0.25 ;  /* 0x3e8000003c3c2820 */ /* 0x000fe40000400000 */
[----:B------:R-:W-:Y:S01]  /*c010*/  @P2 FMUL R81, R81, 0.25 ;  /* 0x3e80000051512820 */ /* 0x000fe20000400000 */
[----:B------:R-:W-:Y:S01]  /*c020*/  STS.64 [R48+0x80], R46 ;  /* 0x0000802e30007388 */ /* 0x000fe20000000a00 */
[----:B------:R-:W-:Y:S02]  /*c030*/  @P2 FMUL R80, R80, 0.25 ;  /* 0x3e80000050502820 */ /* 0x000fe40000400000 */
[----:B------:R-:W-:Y:S02]  /*c040*/  @P2 FMUL R77, R77, 0.25 ;  /* 0x3e8000004d4d2820 */ /* 0x000fe40000400000 */
[----:B------:R-:W-:Y:S01]  /*c050*/  @P2 FMUL R76, R76, 0.25 ;  /* 0x3e8000004c4c2820 */ /* 0x000fe20000400000 */
[----:B------:R-:W-:Y:S01]  /*c060*/  FSETP.NEU.AND P2, PT, R51, RZ, PT ;  /* 0x000000ff3300720b */ /* 0x000fe20003f4d000 */
[----:B------:R-:W-:-:S02]  /*c070*/  @P1 FMUL R49, R49, 0.25 ;  /* 0x3e80000031311820 */ /* 0x000fc40000400000 */
[----:B------:R-:W-:Y:S02]  /*c080*/  @!P5 FMUL R57, R57, 16777216 ;  /* 0x4b8000003939d820 */ /* 0x000fe40000400000 */
[----:B------:R-:W-:Y:S02]  /*c090*/  @!P5 FMUL R56, R56, 16777216 ;  /* 0x4b8000003838d820 */ /* 0x000fe40000400000 */
[----:B------:R-:W-:Y:S02]  /*c0a0*/  @!P5 FMUL R61, R61, 16777216 ;  /* 0x4b8000003d3dd820 */ /* 0x000fe40000400000 */
[----:B------:R-:W-:Y:S02]  /*c0b0*/  @!P5 FMUL R60, R60, 16777216 ;  /* 0x4b8000003c3cd820 */ /* 0x000fe40000400000 */
[----:B------:R-:W-:Y:S02]  /*c0c0*/  @!P5 FMUL R81, R81, 16777216 ;  /* 0x4b8000005151d820 */ /* 0x000fe40000400000 */
[----:B------:R-:W-:-:S02]  /*c0d0*/  @!P5 FMUL R80, R80, 16777216 ;  /* 0x4b8000005050d820 */ /* 0x000fc40000400000 */
[----:B------:R-:W-:Y:S02]  /*c0e0*/  @!P5 FMUL R77, R77, 16777216 ;  /* 0x4b8000004d4dd820 */ /* 0x000fe40000400000 */
[----:B------:R-:W-:Y:S01]  /*c0f0*/  @!P5 FMUL R76, R76, 16777216 ;  /* 0x4b8000004c4cd820 */ /* 0x000fe20000400000 */
[----:B------:R-:W-:Y:S01]  /*c100*/  ISETP.GE.U32.AND P5, PT, R0, 0x7f800000, PT ;  /* 0x7f8000000000780c */ /* 0x000fe20003fa6070 */
[----:B------:R-:W-:Y:S02]  /*c110*/  @!P3 FMUL R49, R49, 16777216 ;  /* 0x4b8000003131b820 */ /* 0x000fe40000400000 */
[C---:B0-----:R-:W-:Y:S02]  /*c120*/  FMUL R34, R12.reuse, R57 ;  /* 0x000000390c227220 */ /* 0x041fe40000400000 */
[C---:B------:R-:W-:Y:S02]  /*c130*/  FMUL R36, R12.reuse, R56 ;  /* 0x000000380c247220 */ /* 0x040fe40000400000 */
[----:B------:R-:W-:-:S02]  /*c140*/  FMUL R37, R12, R61 ;  /* 0x0000003d0c257220 */ /* 0x000fc40000400000 */
[C---:B------:R-:W-:Y:S02]  /*c150*/  FMUL R39, R12.reuse, R60 ;  /* 0x0000003c0c277220 */ /* 0x040fe40000400000 */
[C---:B------:R-:W-:Y:S02]  /*c160*/  FMUL R40, R12.reuse, R80 ;  /* 0x000000500c287220 */ /* 0x040fe40000400000 */
[----:B------:R-:W-:Y:S01]  /*c170*/  FMUL R43, R12, R76 ;  /* 0x0000004c0c2b7220 */ /* 0x000fe20000400000 */
[----:B------:R-:W-:Y:S01]  /*c180*/  F2FP.PACK_AB R45, R36, R39 ;  /* 0x00000027242d723e */ /* 0x000fe200000000ff */
[C---:B------:R-:W-:Y:S01]  /*c190*/  FMUL R38, R12.reuse, R81 ;  /* 0x000000510c267220 */ /* 0x040fe20000400000 */
[----:B------:R-:W-:Y:S01]  /*c1a0*/  MOV R76, c[0x0][0x1c8] ;  /* 0x00007200004c7a02 */ /* 0x000fe20000000f00 */
[----:B------:R-:W-:Y:S01]  /*c1b0*/  FMUL R41, R12, R77 ;  /* 0x0000004d0c297220 */ /* 0x000fe20000400000 */
[----:B------:R-:W-:Y:S01]  /*c1c0*/  F2FP.PACK_AB R44, R40, R43 ;  /* 0x0000002b282c723e */ /* 0x000fe200000000ff */
[----:B------:R-:W0:Y:S01]  /*c1d0*/  MUFU.RCP R12, R49 ;  /* 0x00000031000c7308 */ /* 0x000e220000001000 */
[----:B------:R-:W-:Y:S01]  /*c1e0*/  @P1 FMUL R59, R59, 0.25 ;  /* 0x3e8000003b3b1820 */ /* 0x000fe20000400000 */
[----:B------:R-:W-:Y:S01]  /*c1f0*/  F2FP.PACK_AB R43, R34, R37 ;  /* 0x00000025222b723e */ /* 0x000fe200000000ff */
[----:B------:R-:W-:Y:S01]  /*c200*/  @P1 FMUL R63, R63, 0.25 ;  /* 0x3e8000003f3f1820 */ /* 0x000fe20000400000 */
[----:B------:R-:W-:Y:S01]  /*c210*/  F2FP.PACK_AB R42, R38, R41 ;  /* 0x00000029262a723e */ /* 0x000fe200000000ff */
[----:B------:R-:W-:Y:S01]  /*c220*/  @P1 FMUL R58, R58, 0.25 ;  /* 0x3e8000003a3a1820 */ /* 0x000fe20000400000 */
[----:B------:R-:W-:Y:S01]  /*c230*/  STS.64 [R48], R44 ;  /* 0x0000002c30007388 */ /* 0x000fe20000000a00 */
[----:B------:R-:W-:-:S02]  /*c240*/  @P1 FMUL R62, R62, 0.25 ;  /* 0x3e8000003e3e1820 */ /* 0x000fc40000400000 */
[----:B------:R-:W-:Y:S01]  /*c250*/  @!P3 FMUL R59, R59, 16777216 ;  /* 0x4b8000003b3bb820 */ /* 0x000fe20000400000 */
[----:B------:R-:W-:Y:S01]  /*c260*/  STS.64 [R48+0x100], R42 ;  /* 0x0001002a30007388 */ /* 0x000fe20000000a00 */
[----:B------:R-:W-:Y:S02]  /*c270*/  @!P3 FMUL R63, R63, 16777216 ;  /* 0x4b8000003f3fb820 */ /* 0x000fe40000400000 */
[----:B------:R-:W-:Y:S02]  /*c280*/  @!P3 FMUL R58, R58, 16777216 ;  /* 0x4b8000003a3ab820 */ /* 0x000fe40000400000 */
[----:B------:R-:W-:Y:S02]  /*c290*/  @!P3 FMUL R62, R62, 16777216 ;  /* 0x4b8000003e3eb820 */ /* 0x000fe40000400000 */
[C---:B0-----:R-:W-:Y:S02]  /*c2a0*/  FMUL R20, R12.reuse, R59 ;  /* 0x0000003b0c147220 */ /* 0x041fe40000400000 */
[----:B------:R-:W-:-:S02]  /*c2b0*/  FMUL R35, R12, R63 ;  /* 0x0000003f0c237220 */ /* 0x000fc40000400000 */
[----:B------:R-:W-:Y:S02]  /*c2c0*/  @P1 FMUL R83, R83, 0.25 ;  /* 0x3e80000053531820 */ /* 0x000fe40000400000 */
[----:B------:R-:W-:Y:S01]  /*c2d0*/  @P1 FMUL R82, R82, 0.25 ;  /* 0x3e80000052521820 */ /* 0x000fe20000400000 */
[----:B------:R-:W-:Y:S01]  /*c2e0*/  F2FP.PACK_AB R35, R20, R35 ;  /* 0x000000231423723e */ /* 0x000fe200000000ff */
[----:B------:R-:W-:Y:S01]  /*c2f0*/  @P1 FMUL R79, R79, 0.25 ;  /* 0x3e8000004f4f1820 */ /* 0x000fe20000400000 */
[----:B------:R-:W-:Y:S01]  /*c300*/  MOV R20, 0x3dc6b27f ;  /* 0x3dc6b27f00147802 */ /* 0x000fe20000000f00 */
[----:B------:R-:W-:Y:S01]  /*c310*/  @P1 FMUL R78, R78, 0.25 ;  /* 0x3e8000004e4e1820 */ /* 0x000fe20000400000 */
[----:B------:R-:W-:Y:S01]  /*c320*/  ISETP.GE.U32.AND P1, PT, R50, 0x7f800000, PT ;  /* 0x7f8000003200780c */ /* 0x000fe20003f26070 */
[----:B------:R-:W-:Y:S02]  /*c330*/  IMAD.IADD R17, R52, 0x1, -R17 ;  /* 0x0000000134117824 */ /* 0x000fe400078e0a11 */
[----:B------:R-:W-:-:S02]  /*c340*/  FMUL R27, R12, R58 ;  /* 0x0000003a0c1b7220 */ /* 0x000fc40000400000 */
[----:B------:R-:W-:Y:S02]  /*c350*/  FMUL R30, R12, R62 ;  /* 0x0000003e0c1e7220 */ /* 0x000fe40000400000 */
[----:B------:R-:W-:Y:S02]  /*c360*/  IMAD.IADD R21, R0, 0x1, -R21 ;  /* 0x0000000100157824 */ /* 0x000fe400078e0a15 */
[----:B------:R-:W-:Y:S01]  /*c370*/  @!P3 FMUL R83, R83, 16777216 ;  /* 0x4b8000005353b820 */ /* 0x000fe20000400000 */
[----:B------:R-:W-:Y:S01]  /*c380*/  F2FP.PACK_AB R41, R27, R30 ;  /* 0x0000001e1b29723e */ /* 0x000fe200000000ff */
[----:B------:R-:W-:Y:S01]  /*c390*/  @!P3 FMUL R82, R82, 16777216 ;  /* 0x4b8000005252b820 */ /* 0x000fe20000400000 */
[----:B------:R-:W-:Y:S01]  /*c3a0*/  F2FP.PACK_AB R27, R13, R22 ;  /* 0x000000160d1b723e */ /* 0x000fe200000000ff */
[----:B------:R-:W-:Y:S02]  /*c3b0*/  @!P3 FMUL R79, R79, 16777216 ;  /* 0x4b8000004f4fb820 */ /* 0x000fe40000400000 */
[----:B------:R-:W-:Y:S01]  /*c3c0*/  @!P3 FMUL R78, R78, 16777216 ;  /* 0x4b8000004e4eb820 */ /* 0x000fe20000400000 */
[----:B------:R-:W-:Y:S01]  /*c3d0*/  FSETP.NEU.AND P3, PT, R50, RZ, PT ;  /* 0x000000ff3200720b */ /* 0x000fe20003f6d000 */
[----:B------:R-:W-:-:S02]  /*c3e0*/  FADD R17, R17, -1 ;  /* 0xbf80000011117421 */ /* 0x000fc40000000000 */
[----:B------:R-:W-:Y:S02]  /*c3f0*/  FADD R21, R21, -1 ;  /* 0xbf80000015157421 */ /* 0x000fe40000000000 */
[C---:B------:R-:W-:Y:S02]  /*c400*/  FMUL R34, R12.reuse, R83 ;  /* 0x000000530c227220 */ /* 0x040fe40000400000 */
[C---:B------:R-:W-:Y:S02]  /*c410*/  FMUL R36, R12.reuse, R82 ;  /* 0x000000520c247220 */ /* 0x040fe40000400000 */
[C---:B------:R-:W-:Y:S02]  /*c420*/  FMUL R37, R12.reuse, R79 ;  /* 0x0000004f0c257220 */ /* 0x040fe40000400000 */
[----:B------:R-:W-:Y:S02]  /*c430*/  FMUL R39, R12, R78 ;  /* 0x0000004e0c277220 */ /* 0x000fe40000400000 */
[-C--:B------:R-:W-:Y:S01]  /*c440*/  FFMA.FTZ R12, R11, R20.reuse, -0.16845393180847167969 ;  /* 0xbe2c7f300b0c7423 */ /* 0x080fe20000010014 */
[----:B------:R-:W-:Y:S01]  /*c450*/  F2FP.PACK_AB R34, R34, R37 ;  /* 0x000000252222723e */ /* 0x000fe200000000ff */
[-C--:B------:R-:W-:Y:S01]  /*c460*/  FFMA.FTZ R13, R14, R20.reuse, -0.16845393180847167969 ;  /* 0xbe2c7f300e0d7423 */ /* 0x080fe20000010014 */
[----:B------:R-:W-:Y:S01]  /*c470*/  F2FP.PACK_AB R40, R36, R39 ;  /* 0x000000272428723e */ /* 0x000fe200000000ff */
[----:B------:R-:W-:Y:S01]  /*c480*/  FFMA.FTZ R18, R17, R20, -0.16845393180847167969 ;  /* 0xbe2c7f3011127423 */ /* 0x000fe20000010014 */
[----:B------:R-:W-:Y:S01]  /*c490*/  F2FP.PACK_AB R37, R19, R24 ;  /* 0x000000181325723e */ /* 0x000fe200000000ff */
[----:B------:R-:W-:Y:S01]  /*c4a0*/  FFMA.FTZ R20, R21, R20, -0.16845393180847167969 ;  /* 0xbe2c7f3015147423 */ /* 0x000fe20000010014 */
[----:B------:R-:W-:Y:S01]  /*c4b0*/  F2FP.PACK_AB R36, R29, R32 ;  /* 0x000000201d24723e */ /* 0x000fe200000000ff */
[----:B------:R-:W-:Y:S01]  /*c4c0*/  FFMA.FTZ R12, R11, R12, 0.1716887056827545166 ;  /* 0x3e2fcf2a0b0c7423 */ /* 0x000fe2000001000c */
[----:B------:R-:W-:Y:S01]  /*c4d0*/  LOP3.LUT R19, R48, 0x40, RZ, 0x3c, !PT ;  /* 0x0000004030137812 */ /* 0x000fe200078e3cff */
[----:B------:R-:W-:Y:S01]  /*c4e0*/  FFMA.FTZ R20, R21, R20, 0.1716887056827545166 ;  /* 0x3e2fcf2a15147423 */ /* 0x000fe20000010014 */
[----:B------:R-:W-:Y:S01]  /*c4f0*/  F2FP.PACK_AB R24, R28, R33 ;  /* 0x000000211c18723e */ /* 0x000fe200000000ff */
[----:B------:R-:W-:Y:S01]  /*c500*/  STS.64 [R48+0x180], R36 ;  /* 0x0001802430007388 */ /* 0x000fe20000000a00 */
[----:B------:R-:W-:-:S02]  /*c510*/  FFMA.FTZ R12, R11, R12, -0.17900948226451873779 ;  /* 0xbe374e430b0c7423 */ /* 0x000fc4000001000c */
[----:B------:R-:W-:Y:S01]  /*c520*/  FFMA.FTZ R20, R21, R20, -0.17900948226451873779 ;  /* 0xbe374e4315147423 */ /* 0x000fe20000010014 */
[----:B------:R-:W-:Y:S01]  /*c530*/  STS.64 [R19+0x2000], R40 ;  /* 0x0020002813007388 */ /* 0x000fe20000000a00 */
[----:B------:R-:W-:Y:S02]  /*c540*/  FFMA.FTZ R12, R11, R12, 0.20512372255325317383 ;  /* 0x3e520bf40b0c7423 */ /* 0x000fe4000001000c */
[C---:B------:R-:W-:Y:S01]  /*c550*/  FFMA.FTZ R20, R21.reuse, R20, 0.20512372255325317383 ;  /* 0x3e520bf415147423 */ /* 0x040fe20000010014 */
[----:B------:R-:W-:Y:S01]  /*c560*/  STS.64 [R19+0x2100], R34 ;  /* 0x0021002213007388 */ /* 0x000fe20000000a00 */
[----:B------:R-:W-:Y:S02]  /*c570*/  FFMA.FTZ R13, R14, R13, 0.1716887056827545166 ;  /* 0x3e2fcf2a0e0d7423 */ /* 0x000fe4000001000d */
[----:B------:R-:W-:Y:S01]  /*c580*/  FFMA.FTZ R20, R21, R20, -0.24046532809734344482 ;  /* 0xbe763c8b15147423 */ /* 0x000fe20000010014 */
[----:B------:R-:W-:Y:S01]  /*c590*/  STS.64 [R19+0x2080], R24 ;  /* 0x0020801813007388 */ /* 0x000fe20000000a00 */
[----:B------:R-:W-:-:S02]  /*c5a0*/  FFMA.FTZ R12, R11, R12, -0.24046532809734344482 ;  /* 0xbe763c8b0b0c7423 */ /* 0x000fc4000001000c */
[----:B------:R-:W-:Y:S01]  /*c5b0*/  FFMA.FTZ R20, R21, R20, 0.28857114911079406738 ;  /* 0x3e93bf9915147423 */ /* 0x000fe20000010014 */
[----:B------:R0:W-:Y:S01]  /*c5c0*/  STS.64 [R19+0x2180], R26 ;  /* 0x0021801a13007388 */ /* 0x0001e20000000a00 */
[----:B------:R-:W-:Y:S02]  /*c5d0*/  FFMA.FTZ R18, R17, R18, 0.1716887056827545166 ;  /* 0x3e2fcf2a11127423 */ /* 0x000fe40000010012 */
[C---:B------:R-:W-:Y:S01]  /*c5e0*/  FFMA.FTZ R20, R21.reuse, R20, -0.36067417263984680176 ;  /* 0xbeb8aa4915147423 */ /* 0x040fe20000010014 */
[----:B------:R-:W-:Y:S01]  /*c5f0*/  BAR.SYNC.DEFER_BLOCKING 0x0 ;  /* 0x0000000000007b1d */ /* 0x000fe20000010000 */
[----:B------:R-:W-:Y:S02]  /*c600*/  FFMA.FTZ R13, R14, R13, -0.17900948226451873779 ;  /* 0xbe374e430e0d7423 */ /* 0x000fe4000001000d */
[----:B------:R-:W-:Y:S02]  /*c610*/  FFMA.FTZ R20, R21, R20, 0.48089820146560668945 ;  /* 0x3ef6384a15147423 */ /* 0x000fe40000010014 */
[----:B------:R-:W-:-:S02]  /*c620*/  FFMA.FTZ R12, R11, R12, 0.28857114911079406738 ;  /* 0x3e93bf990b0c7423 */ /* 0x000fc4000001000c */
[----:B------:R-:W-:Y:S02]  /*c630*/  FFMA.FTZ R20, R21, R20, -0.72134751081466674805 ;  /* 0xbf38aa3b15147423 */ /* 0x000fe40000010014 */
[----:B0-----:R-:W-:Y:S02]  /*c640*/  IMAD R19, R53, c[0x0][0x1c8], RZ ;  /* 0x0000720035137a24 */ /* 0x001fe400078e02ff */
[C---:B------:R-:W-:Y:S02]  /*c650*/  FMUL R20, R21.reuse, R20 ;  /* 0x0000001415147220 */ /* 0x040fe40000400000 */
[C---:B------:R-:W-:Y:S02]  /*c660*/  IMAD R22, R76.reuse, 0x8, R19 ;  /* 0x000000084c167824 */ /* 0x040fe400078e0213 */
[----:B------:R-:W-:Y:S02]  /*c670*/  FMUL R20, R21, R20 ;  /* 0x0000001415147220 */ /* 0x000fe40000400000 */
[----:B------:R-:W-:-:S02]  /*c680*/  IMAD R24, R76, 0x8, R22 ;  /* 0x000000084c187824 */ /* 0x000fc400078e0216 */
[----:B------:R-:W-:Y:S02]  /*c690*/  FFMA.FTZ R20, R21, 1.4426950216293334961, R20 ;  /* 0x3fb8aa3b15147823 */ /* 0x000fe40000010014 */
[C---:B------:R-:W-:Y:S02]  /*c6a0*/  IMAD R21, R76.reuse, 0x8, R24 ;  /* 0x000000084c157824 */ /* 0x040fe400078e0218 */
[----:B------:R-:W-:Y:S01]  /*c6b0*/  FADD R75, R23, R20 ;  /* 0x00000014174b7221 */ /* 0x000fe20000000000 */
[----:B------:R-:W0:Y:S01]  /*c6c0*/  LDS.64 R78, [R9] ;  /* 0x00000000094e7984 */ /* 0x000e220000000a00 */
[----:B------:R-:W-:Y:S01]  /*c6d0*/  FFMA.FTZ R18, R17, R18, -0.17900948226451873779 ;  /* 0xbe374e4311127423 */ /* 0x000fe20000010012 */
[----:B------:R-:W-:Y:S01]  /*c6e0*/  LEA R25, R76, R21, 0x3 ;  /* 0x000000154c197211 */ /* 0x000fe200078e18ff */
[----:B------:R-:W-:Y:S01]  /*c6f0*/  FFMA.FTZ R13, R14, R13, 0.20512372255325317383 ;  /* 0x3e520bf40e0d7423 */ /* 0x000fe2000001000d */
[----:B------:R-:W1:Y:S01]  /*c700*/  LDS.64 R80, [R9+0x200] ;  /* 0x0002000009507984 */ /* 0x000e620000000a00 */
[----:B------:R-:W-:-:S02]  /*c710*/  FFMA.FTZ R12, R11, R12, -0.36067417263984680176 ;  /* 0xbeb8aa490b0c7423 */ /* 0x000fc4000001000c */
[C---:B------:R-:W-:Y:S01]  /*c720*/  IMAD R26, R76.reuse, 0x8, R25 ;  /* 0x000000084c1a7824 */ /* 0x040fe200078e0219 */
[----:B------:R-:W2:Y:S01]  /*c730*/  LDS.64 R82, [R9+0x400] ;  /* 0x0004000009527984 */ /* 0x000ea20000000a00 */
[----:B------:R-:W-:Y:S02]  /*c740*/  FFMA.FTZ R18, R17, R18, 0.20512372255325317383 ;  /* 0x3e520bf411127423 */ /* 0x000fe40000010012 */
[----:B------:R-:W-:Y:S01]  /*c750*/  IMAD R23, R76, 0x8, R26 ;  /* 0x000000084c177824 */ /* 0x000fe200078e021a */
[----:B------:R-:W3:Y:S01]  /*c760*/  LDS.64 R84, [R9+0x600] ;  /* 0x0006000009547984 */ /* 0x000ee20000000a00 */
[----:B------:R-:W-:Y:S02]  /*c770*/  FFMA.FTZ R13, R14, R13, -0.24046532809734344482 ;  /* 0xbe763c8b0e0d7423 */ /* 0x000fe4000001000d */
[----:B------:R-:W-:Y:S01]  /*c780*/  IMAD R27, R76, 0x8, R23 ;  /* 0x000000084c1b7824 */ /* 0x000fe200078e0217 */
[----:B------:R-:W4:Y:S01]  /*c790*/  LDS.64 R86, [R9+0x800] ;  /* 0x0008000009567984 */ /* 0x000f220000000a00 */
[----:B------:R-:W-:-:S02]  /*c7a0*/  FFMA.FTZ R12, R11, R12, 0.48089820146560668945 ;  /* 0x3ef6384a0b0c7423 */ /* 0x000fc4000001000c */
[----:B------:R-:W-:Y:S01]  /*c7b0*/  FFMA.FTZ R18, R17, R18, -0.24046532809734344482 ;  /* 0xbe763c8b11127423 */ /* 0x000fe20000010012 */
[----:B------:R-:W-:Y:S01]  /*c7c0*/  LEA R29, R76, R27, 0x3 ;  /* 0x0000001b4c1d7211 */ /* 0x000fe200078e18ff */
[----:B------:R-:W-:Y:S01]  /*c7d0*/  FFMA.FTZ R13, R14, R13, 0.28857114911079406738 ;  /* 0x3e93bf990e0d7423 */ /* 0x000fe2000001000d */
[----:B------:R-:W5:Y:S01]  /*c7e0*/  LDS.64 R88, [R9+0xa00] ;  /* 0x000a000009587984 */ /* 0x000f620000000a00 */
[----:B------:R-:W-:Y:S02]  /*c7f0*/  FFMA.FTZ R12, R11, R12, -0.72134751081466674805 ;  /* 0xbf38aa3b0b0c7423 */ /* 0x000fe4000001000c */
[C---:B------:R-:W-:Y:S01]  /*c800*/  IMAD R30, R76.reuse, 0x8, R29 ;  /* 0x000000084c1e7824 */ /* 0x040fe200078e021d */
[----:B------:R-:W0:Y:S01]  /*c810*/  LDS.64 R90, [R9+0xc00] ;  /* 0x000c0000095a7984 */ /* 0x000e220000000a00 */
[----:B------:R-:W-:Y:S02]  /*c820*/  FFMA.FTZ R18, R17, R18, 0.28857114911079406738 ;  /* 0x3e93bf9911127423 */ /* 0x000fe40000010012 */
[----:B------:R-:W-:Y:S01]  /*c830*/  IMAD R31, R76, 0x8, R30 ;  /* 0x000000084c1f7824 */ /* 0x000fe200078e021e */
[----:B------:R-:W0:Y:S01]  /*c840*/  LDS.64 R92, [R9+0xe00] ;  /* 0x000e0000095c7984 */ /* 0x000e220000000a00 */
[----:B------:R-:W-:-:S02]  /*c850*/  FFMA.FTZ R13, R14, R13, -0.36067417263984680176 ;  /* 0xbeb8aa490e0d7423 */ /* 0x000fc4000001000d */
[----:B------:R-:W-:Y:S02]  /*c860*/  FMUL R12, R11, R12 ;  /* 0x0000000c0b0c7220 */ /* 0x000fe40000400000 */
[----:B------:R-:W-:Y:S02]  /*c870*/  IMAD R33, R76, 0x8, R31 ;  /* 0x000000084c217824 */ /* 0x000fe400078e021f */
[----:B------:R-:W-:Y:S02]  /*c880*/  FFMA.FTZ R18, R17, R18, -0.36067417263984680176 ;  /* 0xbeb8aa4911127423 */ /* 0x000fe40000010012 */
[----:B------:R-:W-:Y:S01]  /*c890*/  FFMA.FTZ R13, R14, R13, 0.48089820146560668945 ;  /* 0x3ef6384a0e0d7423 */ /* 0x000fe2000001000d */
[----:B------:R-:W-:Y:S01]  /*c8a0*/  LEA R35, R76, R33, 0x3 ;  /* 0x000000214c237211 */ /* 0x000fe200078e18ff */
[----:B------:R-:W-:Y:S02]  /*c8b0*/  FMUL R12, R11, R12 ;  /* 0x0000000c0b0c7220 */ /* 0x000fe40000400000 */
[----:B------:R-:W-:-:S02]  /*c8c0*/  FFMA.FTZ R18, R17, R18, 0.48089820146560668945 ;  /* 0x3ef6384a11127423 */ /* 0x000fc40000010012 */
[C---:B------:R-:W-:Y:S02]  /*c8d0*/  FFMA.FTZ R13, R14.reuse, R13, -0.72134751081466674805 ;  /* 0xbf38aa3b0e0d7423 */ /* 0x040fe4000001000d */
[----:B------:R-:W-:Y:S02]  /*c8e0*/  FFMA.FTZ R11, R11, 1.4426950216293334961, R12 ;  /* 0x3fb8aa3b0b0b7823 */ /* 0x000fe4000001000c */
[----:B------:R-:W-:Y:S02]  /*c8f0*/  FFMA.FTZ R18, R17, R18, -0.72134751081466674805 ;  /* 0xbf38aa3b11127423 */ /* 0x000fe40000010012 */
[----:B------:R-:W-:Y:S02]  /*c900*/  FMUL R13, R14, R13 ;  /* 0x0000000d0e0d7220 */ /* 0x000fe40000400000 */
[----:B------:R-:W-:Y:S02]  /*c910*/  IMAD R37, R76, 0x8, R35 ;  /* 0x000000084c257824 */ /* 0x000fe400078e0223 */
[----:B------:R-:W-:-:S02]  /*c920*/  FADD R72, R10, R11 ;  /* 0x0000000b0a487221 */ /* 0x000fc40000000000 */
[----:B------:R-:W-:Y:S02]  /*c930*/  @P1 IMAD.MOV.U32 R10, RZ, RZ, 0x7f800000 ;  /* 0x7f800000ff0a1424 */ /* 0x000fe400078e00ff */
[C---:B------:R-:W-:Y:S02]  /*c940*/  FMUL R18, R17.reuse, R18 ;  /* 0x0000001211127220 */ /* 0x040fe40000400000 */
[----:B------:R-:W-:Y:S02]  /*c950*/  FMUL R13, R14, R13 ;  /* 0x0000000d0e0d7220 */ /* 0x000fe40000400000 */
[----:B------:R-:W-:Y:S02]  /*c960*/  IMAD R39, R76, 0x8, R37 ;  /* 0x000000084c277824 */ /* 0x000fe400078e0225 */
[----:B------:R-:W-:Y:S01]  /*c970*/  @P1 FFMA.FTZ R72, R50, R10, +INF ;  /* 0x7f80000032481423 */ /* 0x000fe2000001000a */
[----:B------:R-:W-:Y:S01]  /*c980*/  @P6 MOV R10, 0x7f800000 ;  /* 0x7f800000000a6802 */ /* 0x000fe20000000f00 */
[----:B------:R-:W-:Y:S01]  /*c990*/  FMUL R18, R17, R18 ;  /* 0x0000001211127220 */ /* 0x000fe20000400000 */
[----:B------:R-:W-:Y:S01]  /*c9a0*/  FSETP.NEU.AND P1, PT, R52, RZ, PT ;  /* 0x000000ff3400720b */ /* 0x000fe20003f2d000 */
[----:B------:R-:W-:-:S02]  /*c9b0*/  FFMA.FTZ R14, R14, 1.4426950216293334961, R13 ;  /* 0x3fb8aa3b0e0e7823 */ /* 0x000fc4000001000d */
[----:B------:R-:W-:Y:S02]  /*c9c0*/  @P5 IMAD.MOV.U32 R13, RZ, RZ, 0x7f800000 ;  /* 0x7f800000ff0d5424 */ /* 0x000fe400078e00ff */
[C---:B------:R-:W-:Y:S02]  /*c9d0*/  IMAD R41, R76.reuse, 0x8, R39 ;  /* 0x000000084c297824 */ /* 0x040fe400078e0227 */
[----:B------:R-:W-:Y:S02]  /*c9e0*/  FFMA.FTZ R17, R17, 1.4426950216293334961, R18 ;  /* 0x3fb8aa3b11117823 */ /* 0x000fe40000010012 */
[----:B------:R-:W-:Y:S01]  /*c9f0*/  FADD R73, R15, R14 ;  /* 0x0000000e0f497221 */ /* 0x000fe20000000000 */
[----:B------:R-:W-:Y:S01]  /*ca00*/  LEA R43, R76, R41, 0x3 ;  /* 0x000000294c2b7211 */ /* 0x000fe200078e18ff */
[----:B------:R-:W-:Y:S02]  /*ca10*/  @P4 IMAD.MOV.U32 R11, RZ, RZ, 0x7f800000 ;  /* 0x7f800000ff0b4424 */ /* 0x000fe400078e00ff */
[----:B------:R-:W-:Y:S01]  /*ca20*/  @P6 FFMA.FTZ R73, R51, R10, +INF ;  /* 0x7f80000033496423 */ /* 0x000fe2000001000a */
[-C--:B------:R-:W-:Y:S01]  /*ca30*/  LEA R12, P6, R22, R6.reuse, 0x1 ;  /* 0x00000006160c7211 */ /* 0x080fe200078c08ff */
[----:B------:R-:W-:Y:S01]  /*ca40*/  @P5 FFMA.FTZ R75, R0, R13, +INF ;  /* 0x7f800000004b5423 */ /* 0x000fe2000001000d */
[CC--:B------:R-:W-:Y:S01]  /*ca50*/  LEA R10, P5, R19.reuse, R6.reuse, 0x1 ;  /* 0x00000006130a7211 */ /* 0x0c0fe200078a08ff */
[----:B------:R-:W-:Y:S01]  /*ca60*/  FADD R74, R16, R17 ;  /* 0x00000011104a7221 */ /* 0x000fe20000000000 */
[----:B------:R-:W-:Y:S01]  /*ca70*/  LEA.HI.X.SX32 R13, R22, R7, 0x1, P6 ;  /* 0x00000007160d7211 */ /* 0x000fe200030f0eff */
[----:B------:R-:W-:Y:S01]  /*ca80*/  @P4 FFMA.FTZ R74, R52, R11, +INF ;  /* 0x7f800000344a4423 */ /* 0x000fe2000001000b */
[----:B------:R-:W-:Y:S01]  /*ca90*/  LEA R14, P4, R24, R6, 0x1 ;  /* 0x00000006180e7211 */ /* 0x000fe200078808ff */
[----:B------:R-:W-:Y:S01]  /*caa0*/  IMAD R45, R76, 0x8, R43 ;  /* 0x000000084c2d7824 */ /* 0x000fe200078e022b */
[----:B------:R-:W-:-:S02]  /*cab0*/  LEA.HI.X.SX32 R11, R19, R7, 0x1, P5 ;  /* 0x00000007130b7211 */ /* 0x000fc400028f0eff */
[-C--:B------:R-:W-:Y:S01]  /*cac0*/  LEA R16, P5, R21, R6.reuse, 0x1 ;  /* 0x0000000615107211 */ /* 0x080fe200078a08ff */
[----:B------:R-:W-:Y:S01]  /*cad0*/  IMAD R47, R76, 0x8, R45 ;  /* 0x000000084c2f7824 */ /* 0x000fe200078e022d */
[-C--:B------:R-:W-:Y:S01]  /*cae0*/  LEA R18, P6, R25, R6.reuse, 0x1 ;  /* 0x0000000619127211 */ /* 0x080fe200078c08ff */
[----:B0-----:R-:W-:Y:S01]  /*caf0*/  STG.E.U16 [R10.64], R78 ;  /* 0x0000004e0a007986 */ /* 0x001fe2000c101506 */
[-C--:B------:R-:W-:Y:S01]  /*cb00*/  LEA.HI.X.SX32 R15, R24, R7.reuse, 0x1, P4 ;  /* 0x00000007180f7211 */ /* 0x080fe200020f0eff */
[----:B------:R-:W-:Y:S01]  /*cb10*/  IMAD R49, R76, 0x8, R47 ;  /* 0x000000084c317824 */ /* 0x000fe200078e022f */
[-C--:B------:R-:W-:Y:S01]  /*cb20*/  LEA.HI.X.SX32 R17, R21, R7.reuse, 0x1, P5 ;  /* 0x0000000715117211 */ /* 0x080fe200028f0eff */
[----:B-1----:R0:W-:Y:S01]  /*cb30*/  STG.E.U16 [R12.64], R80 ;  /* 0x000000500c007986 */ /* 0x0021e2000c101506 */
[-C--:B------:R-:W-:Y:S02]  /*cb40*/  LEA R20, P4, R26, R6.reuse, 0x1 ;  /* 0x000000061a147211 */ /* 0x080fe400078808ff */
[----:B------:R-:W-:Y:S01]  /*cb50*/  LEA R22, P5, R23, R6, 0x1 ;  /* 0x0000000617167211 */ /* 0x000fe200078a08ff */
[----:B--2---:R1:W-:Y:S01]  /*cb60*/  STG.E.U16 [R14.64], R82 ;  /* 0x000000520e007986 */ /* 0x0043e2000c101506 */
[----:B------:R-:W-:-:S02]  /*cb70*/  LEA.HI.X.SX32 R19, R25, R7, 0x1, P6 ;  /* 0x0000000719137211 */ /* 0x000fc400030f0eff */
[-C--:B------:R-:W-:Y:S01]  /*cb80*/  LEA R24, P6, R27, R6.reuse, 0x1 ;  /* 0x000000061b187211 */ /* 0x080fe200078c08ff */
[----:B---3--:R2:W-:Y:S01]  /*cb90*/  STG.E.U16 [R16.64], R84 ;  /* 0x0000005410007986 */ /* 0x0085e2000c101506 */
[-C--:B------:R-:W-:Y:S02]  /*cba0*/  LEA.HI.X.SX32 R21, R26, R7.reuse, 0x1, P4 ;  /* 0x000000071a157211 */ /* 0x080fe400020f0eff */
[-C--:B------:R-:W-:Y:S01]  /*cbb0*/  LEA.HI.X.SX32 R23, R23, R7.reuse, 0x1, P5 ;  /* 0x0000000717177211 */ /* 0x080fe200028f0eff */
[----:B----4-:R3:W-:Y:S01]  /*cbc0*/  STG.E.U16 [R18.64], R86 ;  /* 0x0000005612007986 */ /* 0x0107e2000c101506 */
[-C--:B------:R-:W-:Y:S02]  /*cbd0*/  LEA R26, P4, R29, R6.reuse, 0x1 ;  /* 0x000000061d1a7211 */ /* 0x080fe400078808ff */
[----:B------:R-:W-:Y:S01]  /*cbe0*/  LEA R28, P5, R30, R6, 0x1 ;  /* 0x000000061e1c7211 */ /* 0x000fe200078a08ff */
[----:B-----5:R4:W-:Y:S01]  /*cbf0*/  STG.E.U16 [R20.64], R88 ;  /* 0x0000005814007986 */ /* 0x0209e2000c101506 */
[----:B------:R-:W-:-:S02]  /*cc00*/  LEA.HI.X.SX32 R25, R27, R7, 0x1, P6 ;  /* 0x000000071b197211 */ /* 0x000fc400030f0eff */
[----:B------:R-:W-:Y:S01]  /*cc10*/  LEA.HI.X.SX32 R27, R29, R7, 0x1, P4 ;  /* 0x000000071d1b7211 */ /* 0x000fe200020f0eff */
[----:B------:R-:W-:Y:S01]  /*cc20*/  STG.E.U16 [R22.64], R90 ;  /* 0x0000005a16007986 */ /* 0x000fe2000c101506 */
[----:B------:R-:W-:Y:S02]  /*cc30*/  LEA R51, R76, R49, 0x3 ;  /* 0x000000314c337211 */ /* 0x000fe400078e18ff */
[-C--:B------:R-:W-:Y:S01]  /*cc40*/  LEA.HI.X.SX32 R29, R30, R7.reuse, 0x1, P5 ;  /* 0x000000071e1d7211 */ /* 0x080fe200028f0eff */
[----:B------:R-:W-:Y:S01]  /*cc50*/  STG.E.U16 [R24.64], R92 ;  /* 0x0000005c18007986 */ /* 0x000fe2000c101506 */
[-C--:B------:R-:W-:Y:S01]  /*cc60*/  LEA R30, P4, R31, R6.reuse, 0x1 ;  /* 0x000000061f1e7211 */ /* 0x080fe200078808ff */
[C---:B------:R-:W-:Y:S01]  /*cc70*/  IMAD R53, R76.reuse, 0x8, R51 ;  /* 0x000000084c357824 */ /* 0x040fe200078e0233 */
[-C--:B------:R-:W-:Y:S02]  /*cc80*/  LEA R32, P5, R33, R6.reuse, 0x1 ;  /* 0x0000000621207211 */ /* 0x080fe400078a08ff */
[----:B------:R-:W-:Y:S01]  /*cc90*/  LEA.HI.X.SX32 R31, R31, R7, 0x1, P4 ;  /* 0x000000071f1f7211 */ /* 0x000fe200020f0eff */
[----:B------:R-:W-:Y:S01]  /*cca0*/  IMAD R9, R76, 0x8, R53 ;  /* 0x000000084c097824 */ /* 0x000fe200078e0235 */
[----:B------:R-:W-:-:S02]  /*ccb0*/  LEA R34, P4, R35, R6, 0x1 ;  /* 0x0000000623227211 */ /* 0x000fc400078808ff */
[-C--:B------:R-:W-:Y:S02]  /*ccc0*/  LEA.HI.X.SX32 R33, R33, R7.reuse, 0x1, P5 ;  /* 0x0000000721217211 */ /* 0x080fe400028f0eff */
[----:B------:R-:W-:Y:S02]  /*ccd0*/  LEA.HI.X.SX32 R35, R35, R7, 0x1, P4 ;  /* 0x0000000723237211 */ /* 0x000fe400020f0eff */
[CC--:B------:R-:W-:Y:S02]  /*cce0*/  LEA R38, P4, R39.reuse, R6.reuse, 0x1 ;  /* 0x0000000627267211 */ /* 0x0c0fe400078808ff */
[C---:B------:R-:W-:Y:S02]  /*ccf0*/  LEA R57, R76.reuse, R9, 0x3 ;  /* 0x000000094c397211 */ /* 0x040fe400078e18ff */
[----:B------:R-:W-:Y:S02]  /*cd00*/  LEA.HI.X.SX32 R39, R39, R7, 0x1, P4 ;  /* 0x0000000727277211 */ /* 0x000fe400020f0eff */
[-C--:B------:R-:W-:Y:S01]  /*cd10*/  LEA R42, P4, R43, R6.reuse, 0x1 ;  /* 0x000000062b2a7211 */ /* 0x080fe200078808ff */
[----:B------:R-:W-:Y:S01]  /*cd20*/  IMAD R59, R76, 0x8, R57 ;  /* 0x000000084c3b7824 */ /* 0x000fe200078e0239 */
[----:B------:R-:W-:-:S02]  /*cd30*/  LEA R36, P5, R37, R6, 0x1 ;  /* 0x0000000625247211 */ /* 0x000fc400078a08ff */
[-C--:B------:R-:W-:Y:S01]  /*cd40*/  LEA.HI.X.SX32 R43, R43, R7.reuse, 0x1, P4 ;  /* 0x000000072b2b7211 */ /* 0x080fe200020f0eff */
[C---:B------:R-:W-:Y:S01]  /*cd50*/  IMAD R61, R76.reuse, 0x8, R59 ;  /* 0x000000084c3d7824 */ /* 0x040fe200078e023b */
[-C--:B------:R-:W-:Y:S02]  /*cd60*/  LEA R46, P4, R47, R6.reuse, 0x1 ;  /* 0x000000062f2e7211 */ /* 0x080fe400078808ff */
[-C--:B------:R-:W-:Y:S02]  /*cd70*/  LEA.HI.X.SX32 R37, R37, R7.reuse, 0x1, P5 ;  /* 0x0000000725257211 */ /* 0x080fe400028f0eff */
[----:B------:R-:W-:Y:S02]  /*cd80*/  LEA.HI.X.SX32 R47, R47, R7, 0x1, P4 ;  /* 0x000000072f2f7211 */ /* 0x000fe400020f0eff */
[----:B------:R-:W-:Y:S02]  /*cd90*/  LEA R50, P4, R51, R6, 0x1 ;  /* 0x0000000633327211 */ /* 0x000fe400078808ff */
[----:B------:R-:W-:-:S02]  /*cda0*/  LEA R63, R76, R61, 0x3 ;  /* 0x0000003d4c3f7211 */ /* 0x000fc400078e18ff */
[-C--:B------:R-:W-:Y:S02]  /*cdb0*/  LEA.HI.X.SX32 R51, R51, R7.reuse, 0x1, P4 ;  /* 0x0000000733337211 */ /* 0x080fe400020f0eff */
[-C--:B------:R-:W-:Y:S01]  /*cdc0*/  LEA R54, P4, R9, R6.reuse, 0x1 ;  /* 0x0000000609367211 */ /* 0x080fe200078808ff */
[C---:B------:R-:W-:Y:S01]  /*cdd0*/  IMAD R65, R76.reuse, 0x8, R63 ;  /* 0x000000084c417824 */ /* 0x040fe200078e023f */
[-C--:B------:R-:W-:Y:S02]  /*cde0*/  LEA R40, P5, R41, R6.reuse, 0x1 ;  /* 0x0000000629287211 */ /* 0x080fe400078a08ff */
[-C--:B------:R-:W-:Y:S01]  /*cdf0*/  LEA.HI.X.SX32 R55, R9, R7.reuse, 0x1, P4 ;  /* 0x0000000709377211 */ /* 0x080fe200020f0eff */
[----:B------:R-:W-:Y:S01]  /*ce00*/  IMAD R9, R76, 0x8, R65 ;  /* 0x000000084c097824 */ /* 0x000fe200078e0241 */
[----:B------:R-:W-:Y:S02]  /*ce10*/  LEA.HI.X.SX32 R41, R41, R7, 0x1, P5 ;  /* 0x0000000729297211 */ /* 0x000fe400028f0eff */
[----:B------:R-:W-:-:S02]  /*ce20*/  LEA R44, P5, R45, R6, 0x1 ;  /* 0x000000062d2c7211 */ /* 0x000fc400078a08ff */
[-C--:B------:R-:W-:Y:S02]  /*ce30*/  LEA R58, P4, R59, R6.reuse, 0x1 ;  /* 0x000000063b3a7211 */ /* 0x080fe400078808ff */
[C---:B------:R-:W-:Y:S02]  /*ce40*/  LEA R69, R76.reuse, R9, 0x3 ;  /* 0x000000094c457211 */ /* 0x040fe400078e18ff */
[-C--:B------:R-:W-:Y:S02]  /*ce50*/  LEA.HI.X.SX32 R45, R45, R7.reuse, 0x1, P5 ;  /* 0x000000072d2d7211 */ /* 0x080fe400028f0eff */
[----:B------:R-:W-:Y:S01]  /*ce60*/  LEA.HI.X.SX32 R59, R59, R7, 0x1, P4 ;  /* 0x000000073b3b7211 */ /* 0x000fe200020f0eff */
[C---:B------:R-:W-:Y:S01]  /*ce70*/  IMAD R71, R76.reuse, 0x8, R69 ;  /* 0x000000084c477824 */ /* 0x040fe200078e0245 */
[-C--:B------:R-:W-:Y:S02]  /*ce80*/  LEA R48, P5, R49, R6.reuse, 0x1 ;  /* 0x0000000631307211 */ /* 0x080fe400078a08ff */
[-C--:B------:R-:W-:Y:S01]  /*ce90*/  LEA R62, P4, R63, R6.reuse, 0x1 ;  /* 0x000000063f3e7211 */ /* 0x080fe200078808ff */
[----:B------:R-:W-:Y:S01]  /*cea0*/  IMAD R76, R76, 0x8, R71 ;  /* 0x000000084c4c7824 */ /* 0x000fe200078e0247 */
[----:B------:R-:W-:-:S02]  /*ceb0*/  LEA R68, P6, R69, R6, 0x1 ;  /* 0x0000000645447211 */ /* 0x000fc400078c08ff */
[-C--:B------:R-:W-:Y:S02]  /*cec0*/  LEA.HI.X.SX32 R49, R49, R7.reuse, 0x1, P5 ;  /* 0x0000000731317211 */ /* 0x080fe400028f0eff */
[-C--:B------:R-:W-:Y:S02]  /*ced0*/  LEA.HI.X.SX32 R63, R63, R7.reuse, 0x1, P4 ;  /* 0x000000073f3f7211 */ /* 0x080fe400020f0eff */
[-C--:B------:R-:W-:Y:S02]  /*cee0*/  LEA R52, P5, R53, R6.reuse, 0x1 ;  /* 0x0000000635347211 */ /* 0x080fe400078a08ff */
[----:B------:R-:W-:Y:S02]  /*cef0*/  LEA R66, P4, R9, R6, 0x1 ;  /* 0x0000000609427211 */ /* 0x000fe400078808ff */
[----:B------:R-:W-:Y:S02]  /*cf00*/  LEA.HI.X.SX32 R69, R69, R7, 0x1, P6 ;  /* 0x0000000745457211 */ /* 0x000fe400030f0eff */
[----:B------:R-:W-:-:S02]  /*cf10*/  FSETP.NEU.AND P6, PT, R0, RZ, PT ;  /* 0x000000ff0000720b */ /* 0x000fc40003fcd000 */
[----:B0-----:R-:W-:Y:S02]  /*cf20*/  PRMT R13, R78, 0x7632, R13 ;  /* 0x000076324e0d7816 */ /* 0x001fe4000000000d */
[----:B------:R-:W-:Y:S02]  /*cf30*/  PRMT R0, R80, 0x7632, R0 ;  /* 0x0000763250007816 */ /* 0x000fe40000000000 */
[-C--:B------:R-:W-:Y:S01]  /*cf40*/  LEA.HI.X.SX32 R53, R53, R7.reuse, 0x1, P5 ;  /* 0x0000000735357211 */ /* 0x080fe200028f0eff */
[----:B------:R-:W-:Y:S01]  /*cf50*/  STG.E.U16 [R26.64], R13 ;  /* 0x0000000d1a007986 */ /* 0x000fe2000c101506 */
[----:B------:R-:W-:Y:S02]  /*cf60*/  LEA.HI.X.SX32 R67, R9, R7, 0x1, P4 ;  /* 0x0000000709437211 */ /* 0x000fe400020f0eff */
[----:B-1----:R-:W-:Y:S01]  /*cf70*/  PRMT R15, R82, 0x7632, R15 ;  /* 0x00007632520f7816 */ /* 0x002fe2000000000f */
[----:B------:R0:W-:Y:S01]  /*cf80*/  STG.E.U16 [R28.64], R0 ;  /* 0x000000001c007986 */ /* 0x0001e2000c101506 */
[----:B------:R-:W-:-:S02]  /*cf90*/  LEA R56, P5, R57, R6, 0x1 ;  /* 0x0000000639387211 */ /* 0x000fc400078a08ff */
[----:B------:R-:W-:Y:S01]  /*cfa0*/  PRMT R9, R84, 0x7632, R9 ;  /* 0x0000763254097816 */ /* 0x000fe20000000009 */
[----:B------:R1:W-:Y:S01]  /*cfb0*/  STG.E.U16 [R30.64], R15 ;  /* 0x0000000f1e007986 */ /* 0x0003e2000c101506 */
[----:B--2---:R-:W-:Y:S02]  /*cfc0*/  PRMT R17, R86, 0x7632, R17 ;  /* 0x0000763256117816 */ /* 0x004fe40000000011 */
[----:B---3--:R-:W-:Y:S01]  /*cfd0*/  PRMT R18, R88, 0x7632, R18 ;  /* 0x0000763258127816 */ /* 0x008fe20000000012 */
[----:B------:R2:W-:Y:S01]  /*cfe0*/  STG.E.U16 [R32.64], R9 ;  /* 0x0000000920007986 */ /* 0x0005e2000c101506 */
[----:B------:R-:W-:Y:S02]  /*cff0*/  PRMT R19, R90, 0x7632, R19 ;  /* 0x000076325a137816 */ /* 0x000fe40000000013 */
[----:B------:R-:W-:Y:S01]  /*d000*/  LEA.HI.X.SX32 R57, R57, R7, 0x1, P5 ;  /* 0x0000000739397211 */ /* 0x000fe200028f0eff */
[----:B------:R3:W-:Y:S01]  /*d010*/  STG.E.U16 [R34.64], R17 ;  /* 0x0000001122007986 */ /* 0x0007e2000c101506 */
[----:B----4-:R-:W-:-:S02]  /*d020*/  PRMT R20, R92, 0x7632, R20 ;  /* 0x000076325c147816 */ /* 0x010fc40000000014 */
[-C--:B------:R-:W-:Y:S01]  /*d030*/  LEA R60, P5, R61, R6.reuse, 0x1 ;  /* 0x000000063d3c7211 */ /* 0x080fe200078a08ff */
[----:B------:R4:W-:Y:S01]  /*d040*/  STG.E.U16 [R36.64], R18 ;  /* 0x0000001224007986 */ /* 0x0009e2000c101506 */
[----:B0-----:R-:W-:Y:S02]  /*d050*/  PRMT R29, R79, 0x7632, R29 ;  /* 0x000076324f1d7816 */ /* 0x001fe4000000001d */
[-C--:B------:R-:W-:Y:S01]  /*d060*/  LEA.HI.X.SX32 R61, R61, R7.reuse, 0x1, P5 ;  /* 0x000000073d3d7211 */ /* 0x080fe200028f0eff */
[----:B------:R4:W-:Y:S01]  /*d070*/  STG.E.U16 [R38.64], R19 ;  /* 0x0000001326007986 */ /* 0x0009e2000c101506 */
[----:B------:R-:W-:Y:S02]  /*d080*/  LEA R64, P5, R65, R6, 0x1 ;  /* 0x0000000641407211 */ /* 0x000fe400078a08ff */
[----:B-1----:R-:W-:Y:S01]  /*d090*/  PRMT R30, R81, 0x7632, R30 ;  /* 0x00007632511e7816 */ /* 0x002fe2000000001e */
[----:B------:R4:W-:Y:S01]  /*d0a0*/  STG.E.U16 [R40.64], R20 ;  /* 0x0000001428007986 */ /* 0x0009e2000c101506 */
[----:B------:R-:W-:-:S02]  /*d0b0*/  LEA.HI.X.SX32 R65, R65, R7, 0x1, P5 ;  /* 0x0000000741417211 */ /* 0x000fc400028f0eff */
[-C--:B------:R-:W-:Y:S01]  /*d0c0*/  LEA R70, P5, R71, R6.reuse, 0x1 ;  /* 0x0000000647467211 */ /* 0x080fe200078a08ff */
[----:B------:R4:W-:Y:S01]  /*d0d0*/  STG.E.U16 [R42.64], R79 ;  /* 0x0000004f2a007986 */ /* 0x0009e2000c101506 */
[----:B------:R-:W-:Y:S02]  /*d0e0*/  PRMT R31, R83, 0x7632, R31 ;  /* 0x00007632531f7816 */ /* 0x000fe4000000001f */
[----:B------:R-:W-:Y:S01]  /*d0f0*/  LEA R6, P4, R76, R6, 0x1 ;  /* 0x000000064c067211 */ /* 0x000fe200078808ff */
[----:B------:R4:W-:Y:S01]  /*d100*/  STG.E.U16 [R44.64], R81 ;  /* 0x000000512c007986 */ /* 0x0009e2000c101506 */
[----:B--2---:R-:W-:Y:S02]  /*d110*/  PRMT R32, R85, 0x7632, R32 ;  /* 0x0000763255207816 */ /* 0x004fe40000000020 */
[----:B------:R-:W-:Y:S01]  /*d120*/  PRMT R33, R87, 0x7632, R33 ;  /* 0x0000763257217816 */ /* 0x000fe20000000021 */
[----:B------:R4:W-:Y:S01]  /*d130*/  STG.E.U16 [R46.64], R83 ;  /* 0x000000532e007986 */ /* 0x0009e2000c101506 */
[----:B---3--:R-:W-:-:S02]  /*d140*/  PRMT R34, R89, 0x7632, R34 ;  /* 0x0000763259227816 */ /* 0x008fc40000000022 */
[-C--:B------:R-:W-:Y:S01]  /*d150*/  LEA.HI.X.SX32 R71, R71, R7.reuse, 0x1, P5 ;  /* 0x0000000747477211 */ /* 0x080fe200028f0eff */
[----:B------:R4:W-:Y:S01]  /*d160*/  STG.E.U16 [R48.64], R85 ;  /* 0x0000005530007986 */ /* 0x0009e2000c101506 */
[----:B------:R-:W-:Y:S02]  /*d170*/  PRMT R35, R91, 0x7632, R35 ;  /* 0x000076325b237816 */ /* 0x000fe40000000023 */
[----:B------:R-:W-:Y:S01]  /*d180*/  LEA.HI.X.SX32 R7, R76, R7, 0x1, P4 ;  /* 0x000000074c077211 */ /* 0x000fe200020f0eff */
[----:B------:R4:W-:Y:S01]  /*d190*/  STG.E.U16 [R50.64], R87 ;  /* 0x0000005732007986 */ /* 0x0009e2000c101506 */
[----:B------:R-:W-:Y:S02]  /*d1a0*/  PRMT R16, R93, 0x7632, R16 ;  /* 0x000076325d107816 */ /* 0x000fe40000000010 */
[----:B------:R-:W-:Y:S01]  /*d1b0*/  FSEL R11, R72, -INF , P3 ;  /* 0xff800000480b7808 */ /* 0x000fe20001800000 */
[----:B------:R4:W-:Y:S01]  /*d1c0*/  STG.E.U16 [R52.64], R89 ;  /* 0x0000005934007986 */ /* 0x0009e2000c101506 */
[----:B------:R-:W-:-:S02]  /*d1d0*/  FSEL R0, R73, -INF , P2 ;  /* 0xff80000049007808 */ /* 0x000fc40001000000 */
[----:B------:R-:W-:Y:S01]  /*d1e0*/  FSEL R9, R74, -INF , P1 ;  /* 0xff8000004a097808 */ /* 0x000fe20000800000 */
[----:B------:R4:W-:Y:S01]  /*d1f0*/  STG.E.U16 [R54.64], R91 ;  /* 0x0000005b36007986 */ /* 0x0009e2000c101506 */
[----:B------:R-:W-:Y:S01]  /*d200*/  FSEL R10, R75, -INF , P6 ;  /* 0xff8000004b0a7808 */ /* 0x000fe20003000000 */
[----:B------:R-:W-:Y:S02]  /*d210*/  FFMA R12, R11, 0.69314718246459960938, R2 ;  /* 0x3f3172180b0c7823 */ /* 0x000fe40000000002 */
[----:B------:R4:W-:Y:S01]  /*d220*/  STG.E.U16 [R56.64], R93 ;  /* 0x0000005d38007986 */ /* 0x0009e2000c101506 */
[----:B------:R-:W-:Y:S02]  /*d230*/  FFMA R13, R0, 0.69314718246459960938, R3 ;  /* 0x3f317218000d7823 */ /* 0x000fe40000000003 */
[----:B------:R-:W-:Y:S01]  /*d240*/  FFMA R14, R9, 0.69314718246459960938, R4 ;  /* 0x3f317218090e7823 */ /* 0x000fe20000000004 */
[----:B------:R4:W-:Y:S01]  /*d250*/  STG.E.U16 [R58.64], R29 ;  /* 0x0000001d3a007986 */ /* 0x0009e2000c101506 */
[----:B------:R-:W-:-:S03]  /*d260*/  FFMA R15, R10, 0.69314718246459960938, R5 ;  /* 0x3f3172180a0f7823 */ /* 0x000fc60000000005 */
[----:B------:R4:W-:Y:S04]  /*d270*/  STG.E.U16 [R60.64], R30 ;  /* 0x0000001e3c007986 */ /* 0x0009e8000c101506 */
[----:B------:R4:W-:Y:S04]  /*d280*/  STG.E.U16 [R62.64], R31 ;  /* 0x0000001f3e007986 */ /* 0x0009e8000c101506 */
[----:B------:R4:W-:Y:S04]  /*d290*/  STG.E.U16 [R64.64], R32 ;  /* 0x0000002040007986 */ /* 0x0009e8000c101506 */
[----:B------:R4:W-:Y:S04]  /*d2a0*/  STG.E.U16 [R66.64], R33 ;  /* 0x0000002142007986 */ /* 0x0009e8000c101506 */
[----:B------:R4:W-:Y:S04]  /*d2b0*/  STG.E.U16 [R68.64], R34 ;  /* 0x0000002244007986 */ /* 0x0009e8000c101506 */
[----:B------:R4:W-:Y:S04]  /*d2c0*/  STG.E.U16 [R70.64], R35 ;  /* 0x0000002346007986 */ /* 0x0009e8000c101506 */
[----:B------:R4:W-:Y:S04]  /*d2d0*/  STG.E.U16 [R6.64], R16 ;  /* 0x0000001006007986 */ /* 0x0009e8000c101506 */
[----:B------:R-:W-:Y:S06]  /*d2e0*/  BAR.SYNC.DEFER_BLOCKING 0x0 ;  /* 0x0000000000007b1d */ /* 0x000fec0000010000 */
[----:B------:R4:W-:Y:S04]  /*d2f0*/  STS.128 [R96.X4], R12 ;  /* 0x0000000c60007388 */ /* 0x0009e80000004c00 */
[----:B------:R-:W-:Y:S06]  /*d300*/  BAR.SYNC.DEFER_BLOCKING 0x0 ;  /* 0x0000000000007b1d */ /* 0x000fec0000010000 */
[----:B------:R-:W-:Y:S05]  /*d310*/  @P0 EXIT ;  /* 0x000000000000094d */ /* 0x000fea0003800000 */
[----:B----4-:R-:W0:Y:S01]  /*d320*/  LDS R7, [R8] ;  /* 0x0000000008077984 */ /* 0x010e220000000800 */
[----:B------:R-:W-:Y:S01]  /*d330*/  IMAD R0, R95, c[0x0][0x1cc], RZ ;  /* 0x000073005f007a24 */ /* 0x000fe200078e02ff */
[C---:B------:R-:W-:Y:S01]  /*d340*/  SHF.L.U32 R3, R94.reuse, 0x2, RZ ;  /* 0x000000025e037819 */ /* 0x040fe200000006ff */
[----:B------:R-:W-:-:S04]  /*d350*/  IMAD.HI R5, R94, 0x4, RZ ;  /* 0x000000045e057827 */ /* 0x000fc800078e02ff */
[C---:B------:R-:W-:Y:S02]  /*d360*/  IMAD.SHL.U32 R2, R0.reuse, 0x4, RZ ;  /* 0x0000000400027824 */ /* 0x040fe400078e00ff */
[----:B------:R-:W-:-:S03]  /*d370*/  IMAD.HI R0, R0, 0x4, RZ ;  /* 0x0000000400007827 */ /* 0x000fc600078e02ff */
[----:B------:R-:W-:-:S04]  /*d380*/  IADD3 R2, P0, P1, R3, c[0x0][0x180], R2 ;  /* 0x0000600003027a10 */ /* 0x000fc8000791e002 */
[----:B------:R-:W-:-:S05]  /*d390*/  IADD3.X R3, R5, c[0x0][0x184], R0, P0, P1 ;  /* 0x0000610005037a10 */ /* 0x000fca00007e2400 */
[----:B0-----:R-:W-:Y:S01]  /*d3a0*/  STG.E [R2.64], R7 ;  /* 0x0000000702007986 */ /* 0x001fe2000c101906 */
[----:B------:R-:W-:Y:S05]  /*d3b0*/  EXIT ;  /* 0x000000000000794d */ /* 0x000fea0003800000 */
.L_x_10:
[----:B------:R-:W-:-:S00]  /*d3c0*/  BRA `(.L_x_10) ;  /* 0xfffffff000007947 */ /* 0x000fc0000383ffff */
[----:B------:R-:W-:-:S00]  /*d3d0*/  NOP ;  /* 0x0000000000007918 */ /* 0x000fc00000000000 */
        /* <DEDUP_REMOVED lines=10> */
.L_x_11:


//--------------------- .nv.global.init           --------------------------
	.section	.nv.global.init,"aw",@progbits
.nv.global.init:
	.type		_$_str,@object
	.size		_$_str,(.L_0 - _$_str)
_$_str:
        /*0000*/ 	.byte	0x5f, 0x5f, 0x43, 0x55, 0x44, 0x41, 0x5f, 0x46, 0x54, 0x5a, 0x00
.L_0:


//--------------------- .nv.shared.attn_fwd       --------------------------
	.section	.nv.shared.attn_fwd,"aw",@nobits
	.sectionflags	@""
	.align	16
